	.target	sm_80

	.elftype	@"ET_EXEC"


//--------------------- .note.nv.tkinfo           --------------------------
	.section	.note.nv.tkinfo,"",@"SHT_NOTE"
	.sectionflags	@"SHF_NOTE_NV_TKINFO"
	.tkinfo
        /*0018*/ 	.word	0x00000002
        /*0030*/ 	.string	""
        /*0030*/ 	.string	"ptxas"
        /*0030*/ 	.string	"Cuda compilation tools, release 13.0, V13.0.88"
        /*0030*/ 	.string	"Build cuda_13.0.r13.0/compiler.36424714_0"
        /*0030*/ 	.string	"-arch sm_80 -m 64 "



//--------------------- .note.nv.cuinfo           --------------------------
	.section	.note.nv.cuinfo,"",@"SHT_NOTE"
	.sectionflags	@"SHF_NOTE_NV_CUINFO"
        /*0018*/ 	.short	0x0002
        /*001a*/ 	.short	0x0050
        /*001c*/ 	.short	0x0082
	.zero		2


//--------------------- .nv.info                  --------------------------
	.section	.nv.info,"",@"SHT_CUDA_INFO"
	.align	4


	//----- nvinfo : EIATTR_REGCOUNT
	.align		4
        /*0000*/ 	.byte	0x04, 0x2f
        /*0002*/ 	.short	(.L_1 - .L_0)
	.align		4
.L_0:
        /*0004*/ 	.word	index@(_ZN17fastertransformer38transposeMatrix_COL32ToColMajor_kernelI7__half2EEvPT_PKS2_ii)
        /*0008*/ 	.word	0x0000000a


	//----- nvinfo : EIATTR_FRAME_SIZE
	.align		4
.L_1:
        /*000c*/ 	.byte	0x04, 0x11
        /*000e*/ 	.short	(.L_3 - .L_2)
	.align		4
.L_2:
        /*0010*/ 	.word	index@(_ZN17fastertransformer38transposeMatrix_COL32ToColMajor_kernelI7__half2EEvPT_PKS2_ii)
        /*0014*/ 	.word	0x00000000


	//----- nvinfo : EIATTR_REGCOUNT
	.align		4
.L_3:
        /*0018*/ 	.byte	0x04, 0x2f
        /*001a*/ 	.short	(.L_5 - .L_4)
	.align		4
.L_4:
        /*001c*/ 	.word	index@(_ZN17fastertransformer38transposeMatrix_colMajorToCOL32_kernelI7__half2EEvPT_PKS2_ii)
        /*0020*/ 	.word	0x0000000a


	//----- nvinfo : EIATTR_FRAME_SIZE
	.align		4
.L_5:
        /*0024*/ 	.byte	0x04, 0x11
        /*0026*/ 	.short	(.L_7 - .L_6)
	.align		4
.L_6:
        /*0028*/ 	.word	index@(_ZN17fastertransformer38transposeMatrix_colMajorToCOL32_kernelI7__half2EEvPT_PKS2_ii)
        /*002c*/ 	.word	0x00000000


	//----- nvinfo : EIATTR_REGCOUNT
	.align		4
.L_7:
        /*0030*/ 	.byte	0x04, 0x2f
        /*0032*/ 	.short	(.L_9 - .L_8)
	.align		4
.L_8:
        /*0034*/ 	.word	index@(_ZN17fastertransformer22rowMajorToCOL32_kernelEP5char4PKS0_ii)
        /*0038*/ 	.word	0x00000008


	//----- nvinfo : EIATTR_FRAME_SIZE
	.align		4
.L_9:
        /*003c*/ 	.byte	0x04, 0x11
        /*003e*/ 	.short	(.L_11 - .L_10)
	.align		4
.L_10:
        /*0040*/ 	.word	index@(_ZN17fastertransformer22rowMajorToCOL32_kernelEP5char4PKS0_ii)
        /*0044*/ 	.word	0x00000000


	//----- nvinfo : EIATTR_REGCOUNT
	.align		4
.L_11:
        /*0048*/ 	.byte	0x04, 0x2f
        /*004a*/ 	.short	(.L_13 - .L_12)
	.align		4
.L_12:
        /*004c*/ 	.word	index@(_ZN17fastertransformer38transposeMatrix_COL32ToColMajor_kernelIfEEvPT_PKS1_ii)
        /*0050*/ 	.word	0x00000008


	//----- nvinfo : EIATTR_FRAME_SIZE
	.align		4
.L_13:
        /*0054*/ 	.byte	0x04, 0x11
        /*0056*/ 	.short	(.L_15 - .L_14)
	.align		4
.L_14:
        /*0058*/ 	.word	index@(_ZN17fastertransformer38transposeMatrix_COL32ToColMajor_kernelIfEEvPT_PKS1_ii)
        /*005c*/ 	.word	0x00000000


	//----- nvinfo : EIATTR_REGCOUNT
	.align		4
.L_15:
        /*0060*/ 	.byte	0x04, 0x2f
        /*0062*/ 	.short	(.L_17 - .L_16)
	.align		4
.L_16:
        /*0064*/ 	.word	index@(_ZN17fastertransformer38transposeMatrix_COL32ToColMajor_kernelI6__halfEEvPT_PKS2_ii)
        /*0068*/ 	.word	0x00000008


	//----- nvinfo : EIATTR_FRAME_SIZE
	.align		4
.L_17:
        /*006c*/ 	.byte	0x04, 0x11
        /*006e*/ 	.short	(.L_19 - .L_18)
	.align		4
.L_18:
        /*0070*/ 	.word	index@(_ZN17fastertransformer38transposeMatrix_COL32ToColMajor_kernelI6__halfEEvPT_PKS2_ii)
        /*0074*/ 	.word	0x00000000


	//----- nvinfo : EIATTR_REGCOUNT
	.align		4
.L_19:
        /*0078*/ 	.byte	0x04, 0x2f
        /*007a*/ 	.short	(.L_21 - .L_20)
	.align		4
.L_20:
        /*007c*/ 	.word	index@(_ZN17fastertransformer38transposeMatrix_COL32ToColMajor_kernelIaEEvPT_PKS1_ii)
        /*0080*/ 	.word	0x00000008


	//----- nvinfo : EIATTR_FRAME_SIZE
	.align		4
.L_21:
        /*0084*/ 	.byte	0x04, 0x11
        /*0086*/ 	.short	(.L_23 - .L_22)
	.align		4
.L_22:
        /*0088*/ 	.word	index@(_ZN17fastertransformer38transposeMatrix_COL32ToColMajor_kernelIaEEvPT_PKS1_ii)
        /*008c*/ 	.word	0x00000000


	//----- nvinfo : EIATTR_REGCOUNT
	.align		4
.L_23:
        /*0090*/ 	.byte	0x04, 0x2f
        /*0092*/ 	.short	(.L_25 - .L_24)
	.align		4
.L_24:
        /*0094*/ 	.word	index@(_ZN17fastertransformer38transposeMatrix_colMajorToCOL32_kernelIfEEvPT_PKS1_ii)
        /*0098*/ 	.word	0x0000000a


	//----- nvinfo : EIATTR_FRAME_SIZE
	.align		4
.L_25:
        /*009c*/ 	.byte	0x04, 0x11
        /*009e*/ 	.short	(.L_27 - .L_26)
	.align		4
.L_26:
        /*00a0*/ 	.word	index@(_ZN17fastertransformer38transposeMatrix_colMajorToCOL32_kernelIfEEvPT_PKS1_ii)
        /*00a4*/ 	.word	0x00000000


	//----- nvinfo : EIATTR_REGCOUNT
	.align		4
.L_27:
        /*00a8*/ 	.byte	0x04, 0x2f
        /*00aa*/ 	.short	(.L_29 - .L_28)
	.align		4
.L_28:
        /*00ac*/ 	.word	index@(_ZN17fastertransformer38transposeMatrix_colMajorToCOL32_kernelI6__halfEEvPT_PKS2_ii)
        /*00b0*/ 	.word	0x0000000a


	//----- nvinfo : EIATTR_FRAME_SIZE
	.align		4
.L_29:
        /*00b4*/ 	.byte	0x04, 0x11
        /*00b6*/ 	.short	(.L_31 - .L_30)
	.align		4
.L_30:
        /*00b8*/ 	.word	index@(_ZN17fastertransformer38transposeMatrix_colMajorToCOL32_kernelI6__halfEEvPT_PKS2_ii)
        /*00bc*/ 	.word	0x00000000


	//----- nvinfo : EIATTR_REGCOUNT
	.align		4
.L_31:
        /*00c0*/ 	.byte	0x04, 0x2f
        /*00c2*/ 	.short	(.L_33 - .L_32)
	.align		4
.L_32:
        /*00c4*/ 	.word	index@(_ZN17fastertransformer47transposeMatrix_colMajorToCOL32_quantize_kernelIfEEvP5char4PKT_iiPKf)
        /*00c8*/ 	.word	0x00000010


	//----- nvinfo : EIATTR_FRAME_SIZE
	.align		4
.L_33:
        /*00cc*/ 	.byte	0x04, 0x11
        /*00ce*/ 	.short	(.L_35 - .L_34)
	.align		4
.L_34:
        /*00d0*/ 	.word	index@(_ZN17fastertransformer47transposeMatrix_colMajorToCOL32_quantize_kernelIfEEvP5char4PKT_iiPKf)
        /*00d4*/ 	.word	0x00000000


	//----- nvinfo : EIATTR_REGCOUNT
	.align		4
.L_35:
        /*00d8*/ 	.byte	0x04, 0x2f
        /*00da*/ 	.short	(.L_37 - .L_36)
	.align		4
.L_36:
        /*00dc*/ 	.word	index@(_ZN17fastertransformer47transposeMatrix_colMajorToCOL32_quantize_kernelI6__halfEEvP5char4PKT_iiPKf)
        /*00e0*/ 	.word	0x0000000f


	//----- nvinfo : EIATTR_FRAME_SIZE
	.align		4
.L_37:
        /*00e4*/ 	.byte	0x04, 0x11
        /*00e6*/ 	.short	(.L_39 - .L_38)
	.align		4
.L_38:
        /*00e8*/ 	.word	index@(_ZN17fastertransformer47transposeMatrix_colMajorToCOL32_quantize_kernelI6__halfEEvP5char4PKT_iiPKf)
        /*00ec*/ 	.word	0x00000000


	//----- nvinfo : EIATTR_MIN_STACK_SIZE
	.align		4
.L_39:
        /*00f0*/ 	.byte	0x04, 0x12
        /*00f2*/ 	.short	(.L_41 - .L_40)
	.align		4
.L_40:
        /*00f4*/ 	.word	index@(_ZN17fastertransformer47transposeMatrix_colMajorToCOL32_quantize_kernelI6__halfEEvP5char4PKT_iiPKf)
        /*00f8*/ 	.word	0x00000000


	//----- nvinfo : EIATTR_MIN_STACK_SIZE
	.align		4
.L_41:
        /*00fc*/ 	.byte	0x04, 0x12
        /*00fe*/ 	.short	(.L_43 - .L_42)
	.align		4
.L_42:
        /*0100*/ 	.word	index@(_ZN17fastertransformer47transposeMatrix_colMajorToCOL32_quantize_kernelIfEEvP5char4PKT_iiPKf)
        /*0104*/ 	.word	0x00000000


	//----- nvinfo : EIATTR_MIN_STACK_SIZE
	.align		4
.L_43:
        /*0108*/ 	.byte	0x04, 0x12
        /*010a*/ 	.short	(.L_45 - .L_44)
	.align		4
.L_44:
        /*010c*/ 	.word	index@(_ZN17fastertransformer38transposeMatrix_colMajorToCOL32_kernelI6__halfEEvPT_PKS2_ii)
        /*0110*/ 	.word	0x00000000


	//----- nvinfo : EIATTR_MIN_STACK_SIZE
	.align		4
.L_45:
        /*0114*/ 	.byte	0x04, 0x12
        /*0116*/ 	.short	(.L_47 - .L_46)
	.align		4
.L_46:
        /*0118*/ 	.word	index@(_ZN17fastertransformer38transposeMatrix_colMajorToCOL32_kernelIfEEvPT_PKS1_ii)
        /*011c*/ 	.word	0x00000000


	//----- nvinfo : EIATTR_MIN_STACK_SIZE
	.align		4
.L_47:
        /*0120*/ 	.byte	0x04, 0x12
        /*0122*/ 	.short	(.L_49 - .L_48)
	.align		4
.L_48:
        /*0124*/ 	.word	index@(_ZN17fastertransformer38transposeMatrix_COL32ToColMajor_kernelIaEEvPT_PKS1_ii)
        /*0128*/ 	.word	0x00000000


	//----- nvinfo : EIATTR_MIN_STACK_SIZE
	.align		4
.L_49:
        /*012c*/ 	.byte	0x04, 0x12
        /*012e*/ 	.short	(.L_51 - .L_50)
	.align		4
.L_50:
        /*0130*/ 	.word	index@(_ZN17fastertransformer38transposeMatrix_COL32ToColMajor_kernelI6__halfEEvPT_PKS2_ii)
        /*0134*/ 	.word	0x00000000


	//----- nvinfo : EIATTR_MIN_STACK_SIZE
	.align		4
.L_51:
        /*0138*/ 	.byte	0x04, 0x12
        /*013a*/ 	.short	(.L_53 - .L_52)
	.align		4
.L_52:
        /*013c*/ 	.word	index@(_ZN17fastertransformer38transposeMatrix_COL32ToColMajor_kernelIfEEvPT_PKS1_ii)
        /*0140*/ 	.word	0x00000000


	//----- nvinfo : EIATTR_MIN_STACK_SIZE
	.align		4
.L_53:
        /*0144*/ 	.byte	0x04, 0x12
        /*0146*/ 	.short	(.L_55 - .L_54)
	.align		4
.L_54:
        /*0148*/ 	.word	index@(_ZN17fastertransformer22rowMajorToCOL32_kernelEP5char4PKS0_ii)
        /*014c*/ 	.word	0x00000000


	//----- nvinfo : EIATTR_MIN_STACK_SIZE
	.align		4
.L_55:
        /*0150*/ 	.byte	0x04, 0x12
        /*0152*/ 	.short	(.L_57 - .L_56)
	.align		4
.L_56:
        /*0154*/ 	.word	index@(_ZN17fastertransformer38transposeMatrix_colMajorToCOL32_kernelI7__half2EEvPT_PKS2_ii)
        /*0158*/ 	.word	0x00000000


	//----- nvinfo : EIATTR_MIN_STACK_SIZE
	.align		4
.L_57:
        /*015c*/ 	.byte	0x04, 0x12
        /*015e*/ 	.short	(.L_59 - .L_58)
	.align		4
.L_58:
        /*0160*/ 	.word	index@(_ZN17fastertransformer38transposeMatrix_COL32ToColMajor_kernelI7__half2EEvPT_PKS2_ii)
        /*0164*/ 	.word	0x00000000
.L_59:


//--------------------- .nv.info._ZN17fastertransformer47transposeMatrix_colMajorToCOL32_quantize_kernelI6__halfEEvP5char4PKT_iiPKf --------------------------
	.section	.nv.info._ZN17fastertransformer47transposeMatrix_colMajorToCOL32_quantize_kernelI6__halfEEvP5char4PKT_iiPKf,"",@"SHT_CUDA_INFO"
	.sectionflags	@""
	.align	4


	//----- nvinfo : EIATTR_CUDA_API_VERSION
	.align		4
        /*0000*/ 	.byte	0x04, 0x37
        /*0002*/ 	.short	(.L_61 - .L_60)
.L_60:
        /*0004*/ 	.word	0x00000082


	//----- nvinfo : EIATTR_SW2861232_WAR
	.align		4
.L_61:
        /*0008*/ 	.byte	0x01, 0x35
	.zero		2


	//----- nvinfo : EIATTR_PARAM_CBANK
	.align		4
        /*000c*/ 	.byte	0x04, 0x0a
        /*000e*/ 	.short	(.L_63 - .L_62)
	.align		4
.L_62:
        /*0010*/ 	.word	index@(.nv.constant0._ZN17fastertransformer47transposeMatrix_colMajorToCOL32_quantize_kernelI6__halfEEvP5char4PKT_iiPKf)
        /*0014*/ 	.short	0x0160
        /*0016*/ 	.short	0x0020


	//----- nvinfo : EIATTR_CBANK_PARAM_SIZE
	.align		4
.L_63:
        /*0018*/ 	.byte	0x03, 0x19
        /*001a*/ 	.short	0x0020


	//----- nvinfo : EIATTR_KPARAM_INFO
	.align		4
        /*001c*/ 	.byte	0x04, 0x17
        /*001e*/ 	.short	(.L_65 - .L_64)
.L_64:
        /*0020*/ 	.word	0x00000000
        /*0024*/ 	.short	0x0004
        /*0026*/ 	.short	0x0018
        /*0028*/ 	.byte	0x00, 0xf0, 0x21, 0x00


	//----- nvinfo : EIATTR_KPARAM_INFO
	.align		4
.L_65:
        /*002c*/ 	.byte	0x04, 0x17
        /*002e*/ 	.short	(.L_67 - .L_66)
.L_66:
        /*0030*/ 	.word	0x00000000
        /*0034*/ 	.short	0x0003
        /*0036*/ 	.short	0x0014
        /*0038*/ 	.byte	0x00, 0xf0, 0x11, 0x00


	//----- nvinfo : EIATTR_KPARAM_INFO
	.align		4
.L_67:
        /*003c*/ 	.byte	0x04, 0x17
        /*003e*/ 	.short	(.L_69 - .L_68)
.L_68:
        /*0040*/ 	.word	0x00000000
        /*0044*/ 	.short	0x0002
        /*0046*/ 	.short	0x0010
        /*0048*/ 	.byte	0x00, 0xf0, 0x11, 0x00


	//----- nvinfo : EIATTR_KPARAM_INFO
	.align		4
.L_69:
        /*004c*/ 	.byte	0x04, 0x17
        /*004e*/ 	.short	(.L_71 - .L_70)
.L_70:
        /*0050*/ 	.word	0x00000000
        /*0054*/ 	.short	0x0001
        /*0056*/ 	.short	0x0008
        /*0058*/ 	.byte	0x00, 0xf0, 0x21, 0x00


	//----- nvinfo : EIATTR_KPARAM_INFO
	.align		4
.L_71:
        /*005c*/ 	.byte	0x04, 0x17
        /*005e*/ 	.short	(.L_73 - .L_72)
.L_72:
        /*0060*/ 	.word	0x00000000
        /*0064*/ 	.short	0x0000
        /*0066*/ 	.short	0x0000
        /*0068*/ 	.byte	0x00, 0xf0, 0x21, 0x00


	//----- nvinfo : EIATTR_MAXREG_COUNT
	.align		4
.L_73:
        /*006c*/ 	.byte	0x03, 0x1b
        /*006e*/ 	.short	0x00ff


	//----- nvinfo : EIATTR_MERCURY_ISA_VERSION
	.align		4
        /*0070*/ 	.byte	0x03, 0x5f
        /*0072*/ 	.short	0x0000


	//----- nvinfo : EIATTR_EXIT_INSTR_OFFSETS
	.align		4
        /*0074*/ 	.byte	0x04, 0x1c
        /*0076*/ 	.short	(.L_75 - .L_74)


	//   ....[0]....
.L_74:
        /*0078*/ 	.word	0x000000a0


	//   ....[1]....
        /*007c*/ 	.word	0x000002f0
.L_75:


//--------------------- .nv.info._ZN17fastertransformer47transposeMatrix_colMajorToCOL32_quantize_kernelIfEEvP5char4PKT_iiPKf --------------------------
	.section	.nv.info._ZN17fastertransformer47transposeMatrix_colMajorToCOL32_quantize_kernelIfEEvP5char4PKT_iiPKf,"",@"SHT_CUDA_INFO"
	.sectionflags	@""
	.align	4


	//----- nvinfo : EIATTR_CUDA_API_VERSION
	.align		4
        /*0000*/ 	.byte	0x04, 0x37
        /*0002*/ 	.short	(.L_77 - .L_76)
.L_76:
        /*0004*/ 	.word	0x00000082


	//----- nvinfo : EIATTR_SW2861232_WAR
	.align		4
.L_77:
        /*0008*/ 	.byte	0x01, 0x35
	.zero		2


	//----- nvinfo : EIATTR_PARAM_CBANK
	.align		4
        /*000c*/ 	.byte	0x04, 0x0a
        /*000e*/ 	.short	(.L_79 - .L_78)
	.align		4
.L_78:
        /*0010*/ 	.word	index@(.nv.constant0._ZN17fastertransformer47transposeMatrix_colMajorToCOL32_quantize_kernelIfEEvP5char4PKT_iiPKf)
        /*0014*/ 	.short	0x0160
        /*0016*/ 	.short	0x0020


	//----- nvinfo : EIATTR_CBANK_PARAM_SIZE
	.align		4
.L_79:
        /*0018*/ 	.byte	0x03, 0x19
        /*001a*/ 	.short	0x0020


	//----- nvinfo : EIATTR_KPARAM_INFO
	.align		4
        /*001c*/ 	.byte	0x04, 0x17
        /*001e*/ 	.short	(.L_81 - .L_80)
.L_80:
        /*0020*/ 	.word	0x00000000
        /*0024*/ 	.short	0x0004
        /*0026*/ 	.short	0x0018
        /*0028*/ 	.byte	0x00, 0xf0, 0x21, 0x00


	//----- nvinfo : EIATTR_KPARAM_INFO
	.align		4
.L_81:
        /*002c*/ 	.byte	0x04, 0x17
        /*002e*/ 	.short	(.L_83 - .L_82)
.L_82:
        /*0030*/ 	.word	0x00000000
        /*0034*/ 	.short	0x0003
        /*0036*/ 	.short	0x0014
        /*0038*/ 	.byte	0x00, 0xf0, 0x11, 0x00


	//----- nvinfo : EIATTR_KPARAM_INFO
	.align		4
.L_83:
        /*003c*/ 	.byte	0x04, 0x17
        /*003e*/ 	.short	(.L_85 - .L_84)
.L_84:
        /*0040*/ 	.word	0x00000000
        /*0044*/ 	.short	0x0002
        /*0046*/ 	.short	0x0010
        /*0048*/ 	.byte	0x00, 0xf0, 0x11, 0x00


	//----- nvinfo : EIATTR_KPARAM_INFO
	.align		4
.L_85:
        /*004c*/ 	.byte	0x04, 0x17
        /*004e*/ 	.short	(.L_87 - .L_86)
.L_86:
        /*0050*/ 	.word	0x00000000
        /*0054*/ 	.short	0x0001
        /*0056*/ 	.short	0x0008
        /*0058*/ 	.byte	0x00, 0xf0, 0x21, 0x00


	//----- nvinfo : EIATTR_KPARAM_INFO
	.align		4
.L_87:
        /*005c*/ 	.byte	0x04, 0x17
        /*005e*/ 	.short	(.L_89 - .L_88)
.L_88:
        /*0060*/ 	.word	0x00000000
        /*0064*/ 	.short	0x0000
        /*0066*/ 	.short	0x0000
        /*0068*/ 	.byte	0x00, 0xf0, 0x21, 0x00


	//----- nvinfo : EIATTR_MAXREG_COUNT
	.align		4
.L_89:
        /*006c*/ 	.byte	0x03, 0x1b
        /*006e*/ 	.short	0x00ff


	//----- nvinfo : EIATTR_MERCURY_ISA_VERSION
	.align		4
        /*0070*/ 	.byte	0x03, 0x5f
        /*0072*/ 	.short	0x0000


	//----- nvinfo : EIATTR_EXIT_INSTR_OFFSETS
	.align		4
        /*0074*/ 	.byte	0x04, 0x1c
        /*0076*/ 	.short	(.L_91 - .L_90)


	//   ....[0]....
.L_90:
        /*0078*/ 	.word	0x000000a0


	//   ....[1]....
        /*007c*/ 	.word	0x000002b0
.L_91:


//--------------------- .nv.info._ZN17fastertransformer38transposeMatrix_colMajorToCOL32_kernelI6__halfEEvPT_PKS2_ii --------------------------
	.section	.nv.info._ZN17fastertransformer38transposeMatrix_colMajorToCOL32_kernelI6__halfEEvPT_PKS2_ii,"",@"SHT_CUDA_INFO"
	.sectionflags	@""
	.align	4


	//----- nvinfo : EIATTR_CUDA_API_VERSION
	.align		4
        /*0000*/ 	.byte	0x04, 0x37
        /*0002*/ 	.short	(.L_93 - .L_92)
.L_92:
        /*0004*/ 	.word	0x00000082


	//----- nvinfo : EIATTR_SW2861232_WAR
	.align		4
.L_93:
        /*0008*/ 	.byte	0x01, 0x35
	.zero		2


	//----- nvinfo : EIATTR_PARAM_CBANK
	.align		4
        /*000c*/ 	.byte	0x04, 0x0a
        /*000e*/ 	.short	(.L_95 - .L_94)
	.align		4
.L_94:
        /*0010*/ 	.word	index@(.nv.constant0._ZN17fastertransformer38transposeMatrix_colMajorToCOL32_kernelI6__halfEEvPT_PKS2_ii)
        /*0014*/ 	.short	0x0160
        /*0016*/ 	.short	0x0018


	//----- nvinfo : EIATTR_CBANK_PARAM_SIZE
	.align		4
.L_95:
        /*0018*/ 	.byte	0x03, 0x19
        /*001a*/ 	.short	0x0018


	//----- nvinfo : EIATTR_KPARAM_INFO
	.align		4
        /*001c*/ 	.byte	0x04, 0x17
        /*001e*/ 	.short	(.L_97 - .L_96)
.L_96:
        /*0020*/ 	.word	0x00000000
        /*0024*/ 	.short	0x0003
        /*0026*/ 	.short	0x0014
        /*0028*/ 	.byte	0x00, 0xf0, 0x11, 0x00


	//----- nvinfo : EIATTR_KPARAM_INFO
	.align		4
.L_97:
        /*002c*/ 	.byte	0x04, 0x17
        /*002e*/ 	.short	(.L_99 - .L_98)
.L_98:
        /*0030*/ 	.word	0x00000000
        /*0034*/ 	.short	0x0002
        /*0036*/ 	.short	0x0010
        /*0038*/ 	.byte	0x00, 0xf0, 0x11, 0x00


	//----- nvinfo : EIATTR_KPARAM_INFO
	.align		4
.L_99:
        /*003c*/ 	.byte	0x04, 0x17
        /*003e*/ 	.short	(.L_101 - .L_100)
.L_100:
        /*0040*/ 	.word	0x00000000
        /*0044*/ 	.short	0x0001
        /*0046*/ 	.short	0x0008
        /*0048*/ 	.byte	0x00, 0xf0, 0x21, 0x00


	//----- nvinfo : EIATTR_KPARAM_INFO
	.align		4
.L_101:
        /*004c*/ 	.byte	0x04, 0x17
        /*004e*/ 	.short	(.L_103 - .L_102)
.L_102:
        /*0050*/ 	.word	0x00000000
        /*0054*/ 	.short	0x0000
        /*0056*/ 	.short	0x0000
        /*0058*/ 	.byte	0x00, 0xf0, 0x21, 0x00


	//----- nvinfo : EIATTR_MAXREG_COUNT
	.align		4
.L_103:
        /*005c*/ 	.byte	0x03, 0x1b
        /*005e*/ 	.short	0x00ff


	//----- nvinfo : EIATTR_MERCURY_ISA_VERSION
	.align		4
        /*0060*/ 	.byte	0x03, 0x5f
        /*0062*/ 	.short	0x0000


	//----- nvinfo : EIATTR_EXIT_INSTR_OFFSETS
	.align		4
        /*0064*/ 	.byte	0x04, 0x1c
        /*0066*/ 	.short	(.L_105 - .L_104)


	//   ....[0]....
.L_104:
        /*0068*/ 	.word	0x00000090


	//   ....[1]....
        /*006c*/ 	.word	0x00000190
.L_105:


//--------------------- .nv.info._ZN17fastertransformer38transposeMatrix_colMajorToCOL32_kernelIfEEvPT_PKS1_ii --------------------------
	.section	.nv.info._ZN17fastertransformer38transposeMatrix_colMajorToCOL32_kernelIfEEvPT_PKS1_ii,"",@"SHT_CUDA_INFO"
	.sectionflags	@""
	.align	4


	//----- nvinfo : EIATTR_CUDA_API_VERSION
	.align		4
        /*0000*/ 	.byte	0x04, 0x37
        /*0002*/ 	.short	(.L_107 - .L_106)
.L_106:
        /*0004*/ 	.word	0x00000082


	//----- nvinfo : EIATTR_SW2861232_WAR
	.align		4
.L_107:
        /*0008*/ 	.byte	0x01, 0x35
	.zero		2


	//----- nvinfo : EIATTR_PARAM_CBANK
	.align		4
        /*000c*/ 	.byte	0x04, 0x0a
        /*000e*/ 	.short	(.L_109 - .L_108)
	.align		4
.L_108:
        /*0010*/ 	.word	index@(.nv.constant0._ZN17fastertransformer38transposeMatrix_colMajorToCOL32_kernelIfEEvPT_PKS1_ii)
        /*0014*/ 	.short	0x0160
        /*0016*/ 	.short	0x0018


	//----- nvinfo : EIATTR_CBANK_PARAM_SIZE
	.align		4
.L_109:
        /*0018*/ 	.byte	0x03, 0x19
        /*001a*/ 	.short	0x0018


	//----- nvinfo : EIATTR_KPARAM_INFO
	.align		4
        /*001c*/ 	.byte	0x04, 0x17
        /*001e*/ 	.short	(.L_111 - .L_110)
.L_110:
        /*0020*/ 	.word	0x00000000
        /*0024*/ 	.short	0x0003
        /*0026*/ 	.short	0x0014
        /*0028*/ 	.byte	0x00, 0xf0, 0x11, 0x00


	//----- nvinfo : EIATTR_KPARAM_INFO
	.align		4
.L_111:
        /*002c*/ 	.byte	0x04, 0x17
        /*002e*/ 	.short	(.L_113 - .L_112)
.L_112:
        /*0030*/ 	.word	0x00000000
        /*0034*/ 	.short	0x0002
        /*0036*/ 	.short	0x0010
        /*0038*/ 	.byte	0x00, 0xf0, 0x11, 0x00


	//----- nvinfo : EIATTR_KPARAM_INFO
	.align		4
.L_113:
        /*003c*/ 	.byte	0x04, 0x17
        /*003e*/ 	.short	(.L_115 - .L_114)
.L_114:
        /*0040*/ 	.word	0x00000000
        /*0044*/ 	.short	0x0001
        /*0046*/ 	.short	0x0008
        /*0048*/ 	.byte	0x00, 0xf0, 0x21, 0x00


	//----- nvinfo : EIATTR_KPARAM_INFO
	.align		4
.L_115:
        /*004c*/ 	.byte	0x04, 0x17
        /*004e*/ 	.short	(.L_117 - .L_116)
.L_116:
        /*0050*/ 	.word	0x00000000
        /*0054*/ 	.short	0x0000
        /*0056*/ 	.short	0x0000
        /*0058*/ 	.byte	0x00, 0xf0, 0x21, 0x00


	//----- nvinfo : EIATTR_MAXREG_COUNT
	.align		4
.L_117:
        /*005c*/ 	.byte	0x03, 0x1b
        /*005e*/ 	.short	0x00ff


	//----- nvinfo : EIATTR_MERCURY_ISA_VERSION
	.align		4
        /*0060*/ 	.byte	0x03, 0x5f
        /*0062*/ 	.short	0x0000


	//----- nvinfo : EIATTR_EXIT_INSTR_OFFSETS
	.align		4
        /*0064*/ 	.byte	0x04, 0x1c
        /*0066*/ 	.short	(.L_119 - .L_118)


	//   ....[0]....
.L_118:
        /*0068*/ 	.word	0x00000090


	//   ....[1]....
        /*006c*/ 	.word	0x00000190
.L_119:


//--------------------- .nv.info._ZN17fastertransformer38transposeMatrix_COL32ToColMajor_kernelIaEEvPT_PKS1_ii --------------------------
	.section	.nv.info._ZN17fastertransformer38transposeMatrix_COL32ToColMajor_kernelIaEEvPT_PKS1_ii,"",@"SHT_CUDA_INFO"
	.sectionflags	@""
	.align	4


	//----- nvinfo : EIATTR_CUDA_API_VERSION
	.align		4
        /*0000*/ 	.byte	0x04, 0x37
        /*0002*/ 	.short	(.L_121 - .L_120)
.L_120:
        /*0004*/ 	.word	0x00000082


	//----- nvinfo : EIATTR_SW2861232_WAR
	.align		4
.L_121:
        /*0008*/ 	.byte	0x01, 0x35
	.zero		2


	//----- nvinfo : EIATTR_PARAM_CBANK
	.align		4
        /*000c*/ 	.byte	0x04, 0x0a
        /*000e*/ 	.short	(.L_123 - .L_122)
	.align		4
.L_122:
        /*0010*/ 	.word	index@(.nv.constant0._ZN17fastertransformer38transposeMatrix_COL32ToColMajor_kernelIaEEvPT_PKS1_ii)
        /*0014*/ 	.short	0x0160
        /*0016*/ 	.short	0x0018


	//----- nvinfo : EIATTR_CBANK_PARAM_SIZE
	.align		4
.L_123:
        /*0018*/ 	.byte	0x03, 0x19
        /*001a*/ 	.short	0x0018


	//----- nvinfo : EIATTR_KPARAM_INFO
	.align		4
        /*001c*/ 	.byte	0x04, 0x17
        /*001e*/ 	.short	(.L_125 - .L_124)
.L_124:
        /*0020*/ 	.word	0x00000000
        /*0024*/ 	.short	0x0003
        /*0026*/ 	.short	0x0014
        /*0028*/ 	.byte	0x00, 0xf0, 0x11, 0x00


	//----- nvinfo : EIATTR_KPARAM_INFO
	.align		4
.L_125:
        /*002c*/ 	.byte	0x04, 0x17
        /*002e*/ 	.short	(.L_127 - .L_126)
.L_126:
        /*0030*/ 	.word	0x00000000
        /*0034*/ 	.short	0x0002
        /*0036*/ 	.short	0x0010
        /*0038*/ 	.byte	0x00, 0xf0, 0x11, 0x00


	//----- nvinfo : EIATTR_KPARAM_INFO
	.align		4
.L_127:
        /*003c*/ 	.byte	0x04, 0x17
        /*003e*/ 	.short	(.L_129 - .L_128)
.L_128:
        /*0040*/ 	.word	0x00000000
        /*0044*/ 	.short	0x0001
        /*0046*/ 	.short	0x0008
        /*0048*/ 	.byte	0x00, 0xf0, 0x21, 0x00


	//----- nvinfo : EIATTR_KPARAM_INFO
	.align		4
.L_129:
        /*004c*/ 	.byte	0x04, 0x17
        /*004e*/ 	.short	(.L_131 - .L_130)
.L_130:
        /*0050*/ 	.word	0x00000000
        /*0054*/ 	.short	0x0000
        /*0056*/ 	.short	0x0000
        /*0058*/ 	.byte	0x00, 0xf0, 0x21, 0x00


	//----- nvinfo : EIATTR_MAXREG_COUNT
	.align		4
.L_131:
        /*005c*/ 	.byte	0x03, 0x1b
        /*005e*/ 	.short	0x00ff


	//----- nvinfo : EIATTR_MERCURY_ISA_VERSION
	.align		4
        /*0060*/ 	.byte	0x03, 0x5f
        /*0062*/ 	.short	0x0000


	//----- nvinfo : EIATTR_EXIT_INSTR_OFFSETS
	.align		4
        /*0064*/ 	.byte	0x04, 0x1c
        /*0066*/ 	.short	(.L_133 - .L_132)


	//   ....[0]....
.L_132:
        /*0068*/ 	.word	0x00000090


	//   ....[1]....
        /*006c*/ 	.word	0x00000160
.L_133:


//--------------------- .nv.info._ZN17fastertransformer38transposeMatrix_COL32ToColMajor_kernelI6__halfEEvPT_PKS2_ii --------------------------
	.section	.nv.info._ZN17fastertransformer38transposeMatrix_COL32ToColMajor_kernelI6__halfEEvPT_PKS2_ii,"",@"SHT_CUDA_INFO"
	.sectionflags	@""
	.align	4


	//----- nvinfo : EIATTR_CUDA_API_VERSION
	.align		4
        /*0000*/ 	.byte	0x04, 0x37
        /*0002*/ 	.short	(.L_135 - .L_134)
.L_134:
        /*0004*/ 	.word	0x00000082


	//----- nvinfo : EIATTR_SW2861232_WAR
	.align		4
.L_135:
        /*0008*/ 	.byte	0x01, 0x35
	.zero		2


	//----- nvinfo : EIATTR_PARAM_CBANK
	.align		4
        /*000c*/ 	.byte	0x04, 0x0a
        /*000e*/ 	.short	(.L_137 - .L_136)
	.align		4
.L_136:
        /*0010*/ 	.word	index@(.nv.constant0._ZN17fastertransformer38transposeMatrix_COL32ToColMajor_kernelI6__halfEEvPT_PKS2_ii)
        /*0014*/ 	.short	0x0160
        /*0016*/ 	.short	0x0018


	//----- nvinfo : EIATTR_CBANK_PARAM_SIZE
	.align		4
.L_137:
        /*0018*/ 	.byte	0x03, 0x19
        /*001a*/ 	.short	0x0018


	//----- nvinfo : EIATTR_KPARAM_INFO
	.align		4
        /*001c*/ 	.byte	0x04, 0x17
        /*001e*/ 	.short	(.L_139 - .L_138)
.L_138:
        /*0020*/ 	.word	0x00000000
        /*0024*/ 	.short	0x0003
        /*0026*/ 	.short	0x0014
        /*0028*/ 	.byte	0x00, 0xf0, 0x11, 0x00


	//----- nvinfo : EIATTR_KPARAM_INFO
	.align		4
.L_139:
        /*002c*/ 	.byte	0x04, 0x17
        /*002e*/ 	.short	(.L_141 - .L_140)
.L_140:
        /*0030*/ 	.word	0x00000000
        /*0034*/ 	.short	0x0002
        /*0036*/ 	.short	0x0010
        /*0038*/ 	.byte	0x00, 0xf0, 0x11, 0x00


	//----- nvinfo : EIATTR_KPARAM_INFO
	.align		4
.L_141:
        /*003c*/ 	.byte	0x04, 0x17
        /*003e*/ 	.short	(.L_143 - .L_142)
.L_142:
        /*0040*/ 	.word	0x00000000
        /*0044*/ 	.short	0x0001
        /*0046*/ 	.short	0x0008
        /*0048*/ 	.byte	0x00, 0xf0, 0x21, 0x00


	//----- nvinfo : EIATTR_KPARAM_INFO
	.align		4
.L_143:
        /*004c*/ 	.byte	0x04, 0x17
        /*004e*/ 	.short	(.L_145 - .L_144)
.L_144:
        /*0050*/ 	.word	0x00000000
        /*0054*/ 	.short	0x0000
        /*0056*/ 	.short	0x0000
        /*0058*/ 	.byte	0x00, 0xf0, 0x21, 0x00


	//----- nvinfo : EIATTR_MAXREG_COUNT
	.align		4
.L_145:
        /*005c*/ 	.byte	0x03, 0x1b
        /*005e*/ 	.short	0x00ff


	//----- nvinfo : EIATTR_MERCURY_ISA_VERSION
	.align		4
        /*0060*/ 	.byte	0x03, 0x5f
        /*0062*/ 	.short	0x0000


	//----- nvinfo : EIATTR_EXIT_INSTR_OFFSETS
	.align		4
        /*0064*/ 	.byte	0x04, 0x1c
        /*0066*/ 	.short	(.L_147 - .L_146)


	//   ....[0]....
.L_146:
        /*0068*/ 	.word	0x00000090


	//   ....[1]....
        /*006c*/ 	.word	0x00000150
.L_147:


//--------------------- .nv.info._ZN17fastertransformer38transposeMatrix_COL32ToColMajor_kernelIfEEvPT_PKS1_ii --------------------------
	.section	.nv.info._ZN17fastertransformer38transposeMatrix_COL32ToColMajor_kernelIfEEvPT_PKS1_ii,"",@"SHT_CUDA_INFO"
	.sectionflags	@""
	.align	4


	//----- nvinfo : EIATTR_CUDA_API_VERSION
	.align		4
        /*0000*/ 	.byte	0x04, 0x37
        /*0002*/ 	.short	(.L_149 - .L_148)
.L_148:
        /*0004*/ 	.word	0x00000082


	//----- nvinfo : EIATTR_SW2861232_WAR
	.align		4
.L_149:
        /*0008*/ 	.byte	0x01, 0x35
	.zero		2


	//----- nvinfo : EIATTR_PARAM_CBANK
	.align		4
        /*000c*/ 	.byte	0x04, 0x0a
        /*000e*/ 	.short	(.L_151 - .L_150)
	.align		4
.L_150:
        /*0010*/ 	.word	index@(.nv.constant0._ZN17fastertransformer38transposeMatrix_COL32ToColMajor_kernelIfEEvPT_PKS1_ii)
        /*0014*/ 	.short	0x0160
        /*0016*/ 	.short	0x0018


	//----- nvinfo : EIATTR_CBANK_PARAM_SIZE
	.align		4
.L_151:
        /*0018*/ 	.byte	0x03, 0x19
        /*001a*/ 	.short	0x0018


	//----- nvinfo : EIATTR_KPARAM_INFO
	.align		4
        /*001c*/ 	.byte	0x04, 0x17
        /*001e*/ 	.short	(.L_153 - .L_152)
.L_152:
        /*0020*/ 	.word	0x00000000
        /*0024*/ 	.short	0x0003
        /*0026*/ 	.short	0x0014
        /*0028*/ 	.byte	0x00, 0xf0, 0x11, 0x00


	//----- nvinfo : EIATTR_KPARAM_INFO
	.align		4
.L_153:
        /*002c*/ 	.byte	0x04, 0x17
        /*002e*/ 	.short	(.L_155 - .L_154)
.L_154:
        /*0030*/ 	.word	0x00000000
        /*0034*/ 	.short	0x0002
        /*0036*/ 	.short	0x0010
        /*0038*/ 	.byte	0x00, 0xf0, 0x11, 0x00


	//----- nvinfo : EIATTR_KPARAM_INFO
	.align		4
.L_155:
        /*003c*/ 	.byte	0x04, 0x17
        /*003e*/ 	.short	(.L_157 - .L_156)
.L_156:
        /*0040*/ 	.word	0x00000000
        /*0044*/ 	.short	0x0001
        /*0046*/ 	.short	0x0008
        /*0048*/ 	.byte	0x00, 0xf0, 0x21, 0x00


	//----- nvinfo : EIATTR_KPARAM_INFO
	.align		4
.L_157:
        /*004c*/ 	.byte	0x04, 0x17
        /*004e*/ 	.short	(.L_159 - .L_158)
.L_158:
        /*0050*/ 	.word	0x00000000
        /*0054*/ 	.short	0x0000
        /*0056*/ 	.short	0x0000
        /*0058*/ 	.byte	0x00, 0xf0, 0x21, 0x00


	//----- nvinfo : EIATTR_MAXREG_COUNT
	.align		4
.L_159:
        /*005c*/ 	.byte	0x03, 0x1b
        /*005e*/ 	.short	0x00ff


	//----- nvinfo : EIATTR_MERCURY_ISA_VERSION
	.align		4
        /*0060*/ 	.byte	0x03, 0x5f
        /*0062*/ 	.short	0x0000


	//----- nvinfo : EIATTR_EXIT_INSTR_OFFSETS
	.align		4
        /*0064*/ 	.byte	0x04, 0x1c
        /*0066*/ 	.short	(.L_161 - .L_160)


	//   ....[0]....
.L_160:
        /*0068*/ 	.word	0x00000090


	//   ....[1]....
        /*006c*/ 	.word	0x00000150
.L_161:


//--------------------- .nv.info._ZN17fastertransformer22rowMajorToCOL32_kernelEP5char4PKS0_ii --------------------------
	.section	.nv.info._ZN17fastertransformer22rowMajorToCOL32_kernelEP5char4PKS0_ii,"",@"SHT_CUDA_INFO"
	.sectionflags	@""
	.align	4


	//----- nvinfo : EIATTR_CUDA_API_VERSION
	.align		4
        /*0000*/ 	.byte	0x04, 0x37
        /*0002*/ 	.short	(.L_163 - .L_162)
.L_162:
        /*0004*/ 	.word	0x00000082


	//----- nvinfo : EIATTR_SW2861232_WAR
	.align		4
.L_163:
        /*0008*/ 	.byte	0x01, 0x35
	.zero		2


	//----- nvinfo : EIATTR_PARAM_CBANK
	.align		4
        /*000c*/ 	.byte	0x04, 0x0a
        /*000e*/ 	.short	(.L_165 - .L_164)
	.align		4
.L_164:
        /*0010*/ 	.word	index@(.nv.constant0._ZN17fastertransformer22rowMajorToCOL32_kernelEP5char4PKS0_ii)
        /*0014*/ 	.short	0x0160
        /*0016*/ 	.short	0x0018


	//----- nvinfo : EIATTR_CBANK_PARAM_SIZE
	.align		4
.L_165:
        /*0018*/ 	.byte	0x03, 0x19
        /*001a*/ 	.short	0x0018


	//----- nvinfo : EIATTR_KPARAM_INFO
	.align		4
        /*001c*/ 	.byte	0x04, 0x17
        /*001e*/ 	.short	(.L_167 - .L_166)
.L_166:
        /*0020*/ 	.word	0x00000000
        /*0024*/ 	.short	0x0003
        /*0026*/ 	.short	0x0014
        /*0028*/ 	.byte	0x00, 0xf0, 0x11, 0x00


	//----- nvinfo : EIATTR_KPARAM_INFO
	.align		4
.L_167:
        /*002c*/ 	.byte	0x04, 0x17
        /*002e*/ 	.short	(.L_169 - .L_168)
.L_168:
        /*0030*/ 	.word	0x00000000
        /*0034*/ 	.short	0x0002
        /*0036*/ 	.short	0x0010
        /*0038*/ 	.byte	0x00, 0xf0, 0x11, 0x00


	//----- nvinfo : EIATTR_KPARAM_INFO
	.align		4
.L_169:
        /*003c*/ 	.byte	0x04, 0x17
        /*003e*/ 	.short	(.L_171 - .L_170)
.L_170:
        /*0040*/ 	.word	0x00000000
        /*0044*/ 	.short	0x0001
        /*0046*/ 	.short	0x0008
        /*0048*/ 	.byte	0x00, 0xf0, 0x21, 0x00


	//----- nvinfo : EIATTR_KPARAM_INFO
	.align		4
.L_171:
        /*004c*/ 	.byte	0x04, 0x17
        /*004e*/ 	.short	(.L_173 - .L_172)
.L_172:
        /*0050*/ 	.word	0x00000000
        /*0054*/ 	.short	0x0000
        /*0056*/ 	.short	0x0000
        /*0058*/ 	.byte	0x00, 0xf0, 0x21, 0x00


	//----- nvinfo : EIATTR_MAXREG_COUNT
	.align		4
.L_173:
        /*005c*/ 	.byte	0x03, 0x1b
        /*005e*/ 	.short	0x00ff


	//----- nvinfo : EIATTR_MERCURY_ISA_VERSION
	.align		4
        /*0060*/ 	.byte	0x03, 0x5f
        /*0062*/ 	.short	0x0000


	//----- nvinfo : EIATTR_EXIT_INSTR_OFFSETS
	.align		4
        /*0064*/ 	.byte	0x04, 0x1c
        /*0066*/ 	.short	(.L_175 - .L_174)


	//   ....[0]....
.L_174:
        /*0068*/ 	.word	0x000000a0


	//   ....[1]....
        /*006c*/ 	.word	0x00000180
.L_175:


//--------------------- .nv.info._ZN17fastertransformer38transposeMatrix_colMajorToCOL32_kernelI7__half2EEvPT_PKS2_ii --------------------------
	.section	.nv.info._ZN17fastertransformer38transposeMatrix_colMajorToCOL32_kernelI7__half2EEvPT_PKS2_ii,"",@"SHT_CUDA_INFO"
	.sectionflags	@""
	.align	4


	//----- nvinfo : EIATTR_CUDA_API_VERSION
	.align		4
        /*0000*/ 	.byte	0x04, 0x37
        /*0002*/ 	.short	(.L_177 - .L_176)
.L_176:
        /*0004*/ 	.word	0x00000082


	//----- nvinfo : EIATTR_SW2861232_WAR
	.align		4
.L_177:
        /*0008*/ 	.byte	0x01, 0x35
	.zero		2


	//----- nvinfo : EIATTR_PARAM_CBANK
	.align		4
        /*000c*/ 	.byte	0x04, 0x0a
        /*000e*/ 	.short	(.L_179 - .L_178)
	.align		4
.L_178:
        /*0010*/ 	.word	index@(.nv.constant0._ZN17fastertransformer38transposeMatrix_colMajorToCOL32_kernelI7__half2EEvPT_PKS2_ii)
        /*0014*/ 	.short	0x0160
        /*0016*/ 	.short	0x0018


	//----- nvinfo : EIATTR_CBANK_PARAM_SIZE
	.align		4
.L_179:
        /*0018*/ 	.byte	0x03, 0x19
        /*001a*/ 	.short	0x0018


	//----- nvinfo : EIATTR_KPARAM_INFO
	.align		4
        /*001c*/ 	.byte	0x04, 0x17
        /*001e*/ 	.short	(.L_181 - .L_180)
.L_180:
        /*0020*/ 	.word	0x00000000
        /*0024*/ 	.short	0x0003
        /*0026*/ 	.short	0x0014
        /*0028*/ 	.byte	0x00, 0xf0, 0x11, 0x00


	//----- nvinfo : EIATTR_KPARAM_INFO
	.align		4
.L_181:
        /*002c*/ 	.byte	0x04, 0x17
        /*002e*/ 	.short	(.L_183 - .L_182)
.L_182:
        /*0030*/ 	.word	0x00000000
        /*0034*/ 	.short	0x0002
        /*0036*/ 	.short	0x0010
        /*0038*/ 	.byte	0x00, 0xf0, 0x11, 0x00


	//----- nvinfo : EIATTR_KPARAM_INFO
	.align		4
.L_183:
        /*003c*/ 	.byte	0x04, 0x17
        /*003e*/ 	.short	(.L_185 - .L_184)
.L_184:
        /*0040*/ 	.word	0x00000000
        /*0044*/ 	.short	0x0001
        /*0046*/ 	.short	0x0008
        /*0048*/ 	.byte	0x00, 0xf0, 0x21, 0x00


	//----- nvinfo : EIATTR_KPARAM_INFO
	.align		4
.L_185:
        /*004c*/ 	.byte	0x04, 0x17
        /*004e*/ 	.short	(.L_187 - .L_186)
.L_186:
        /*0050*/ 	.word	0x00000000
        /*0054*/ 	.short	0x0000
        /*0056*/ 	.short	0x0000
        /*0058*/ 	.byte	0x00, 0xf0, 0x21, 0x00


	//----- nvinfo : EIATTR_MAXREG_COUNT
	.align		4
.L_187:
        /*005c*/ 	.byte	0x03, 0x1b
        /*005e*/ 	.short	0x00ff


	//----- nvinfo : EIATTR_MERCURY_ISA_VERSION
	.align		4
        /*0060*/ 	.byte	0x03, 0x5f
        /*0062*/ 	.short	0x0000


	//----- nvinfo : EIATTR_EXIT_INSTR_OFFSETS
	.align		4
        /*0064*/ 	.byte	0x04, 0x1c
        /*0066*/ 	.short	(.L_189 - .L_188)


	//   ....[0]....
.L_188:
        /*0068*/ 	.word	0x000000a0


	//   ....[1]....
        /*006c*/ 	.word	0x00000180
.L_189:


//--------------------- .nv.info._ZN17fastertransformer38transposeMatrix_COL32ToColMajor_kernelI7__half2EEvPT_PKS2_ii --------------------------
	.section	.nv.info._ZN17fastertransformer38transposeMatrix_COL32ToColMajor_kernelI7__half2EEvPT_PKS2_ii,"",@"SHT_CUDA_INFO"
	.sectionflags	@""
	.align	4


	//----- nvinfo : EIATTR_CUDA_API_VERSION
	.align		4
        /*0000*/ 	.byte	0x04, 0x37
        /*0002*/ 	.short	(.L_191 - .L_190)
.L_190:
        /*0004*/ 	.word	0x00000082


	//----- nvinfo : EIATTR_SW2861232_WAR
	.align		4
.L_191:
        /*0008*/ 	.byte	0x01, 0x35
	.zero		2


	//----- nvinfo : EIATTR_PARAM_CBANK
	.align		4
        /*000c*/ 	.byte	0x04, 0x0a
        /*000e*/ 	.short	(.L_193 - .L_192)
	.align		4
.L_192:
        /*0010*/ 	.word	index@(.nv.constant0._ZN17fastertransformer38transposeMatrix_COL32ToColMajor_kernelI7__half2EEvPT_PKS2_ii)
        /*0014*/ 	.short	0x0160
        /*0016*/ 	.short	0x0018


	//----- nvinfo : EIATTR_CBANK_PARAM_SIZE
	.align		4
.L_193:
        /*0018*/ 	.byte	0x03, 0x19
        /*001a*/ 	.short	0x0018


	//----- nvinfo : EIATTR_KPARAM_INFO
	.align		4
        /*001c*/ 	.byte	0x04, 0x17
        /*001e*/ 	.short	(.L_195 - .L_194)
.L_194:
        /*0020*/ 	.word	0x00000000
        /*0024*/ 	.short	0x0003
        /*0026*/ 	.short	0x0014
        /*0028*/ 	.byte	0x00, 0xf0, 0x11, 0x00


	//----- nvinfo : EIATTR_KPARAM_INFO
	.align		4
.L_195:
        /*002c*/ 	.byte	0x04, 0x17
        /*002e*/ 	.short	(.L_197 - .L_196)
.L_196:
        /*0030*/ 	.word	0x00000000
        /*0034*/ 	.short	0x0002
        /*0036*/ 	.short	0x0010
        /*0038*/ 	.byte	0x00, 0xf0, 0x11, 0x00


	//----- nvinfo : EIATTR_KPARAM_INFO
	.align		4
.L_197:
        /*003c*/ 	.byte	0x04, 0x17
        /*003e*/ 	.short	(.L_199 - .L_198)
.L_198:
        /*0040*/ 	.word	0x00000000
        /*0044*/ 	.short	0x0001
        /*0046*/ 	.short	0x0008
        /*0048*/ 	.byte	0x00, 0xf0, 0x21, 0x00


	//----- nvinfo : EIATTR_KPARAM_INFO
	.align		4
.L_199:
        /*004c*/ 	.byte	0x04, 0x17
        /*004e*/ 	.short	(.L_201 - .L_200)
.L_200:
        /*0050*/ 	.word	0x00000000
        /*0054*/ 	.short	0x0000
        /*0056*/ 	.short	0x0000
        /*0058*/ 	.byte	0x00, 0xf0, 0x21, 0x00


	//----- nvinfo : EIATTR_MAXREG_COUNT
	.align		4
.L_201:
        /*005c*/ 	.byte	0x03, 0x1b
        /*005e*/ 	.short	0x00ff


	//----- nvinfo : EIATTR_MERCURY_ISA_VERSION
	.align		4
        /*0060*/ 	.byte	0x03, 0x5f
        /*0062*/ 	.short	0x0000


	//----- nvinfo : EIATTR_EXIT_INSTR_OFFSETS
	.align		4
        /*0064*/ 	.byte	0x04, 0x1c
        /*0066*/ 	.short	(.L_203 - .L_202)


	//   ....[0]....
.L_202:
        /*0068*/ 	.word	0x000000a0


	//   ....[1]....
        /*006c*/ 	.word	0x00000180
.L_203:


//--------------------- .nv.callgraph             --------------------------
	.section	.nv.callgraph,"",@"SHT_CUDA_CALLGRAPH"
	.align	4
	.sectionentsize	8
	.align		4
        /*0000*/ 	.word	0x00000000
	.align		4
        /*0004*/ 	.word	0xffffffff
	.align		4
        /*0008*/ 	.word	0x00000000
	.align		4
        /*000c*/ 	.word	0xfffffffe
	.align		4
        /*0010*/ 	.word	0x00000000
	.align		4
        /*0014*/ 	.word	0xfffffffd
	.align		4
        /*0018*/ 	.word	0x00000000
	.align		4
        /*001c*/ 	.word	0xfffffffc


//--------------------- .nv.rel.action            --------------------------
	.section	.nv.rel.action,"",@"SHT_CUDA_RELOCINFO"
	.align	8
	.sectionentsize	8
        /*0000*/ 	.byte	0x73, 0x00, 0x00, 0x00, 0x00, 0x00, 0x00, 0x00, 0x00, 0x00, 0x00, 0x11, 0x25, 0x00, 0x05, 0x36


//--------------------- .nv.constant0._ZN17fastertransformer47transposeMatrix_colMajorToCOL32_quantize_kernelI6__halfEEvP5char4PKT_iiPKf --------------------------
	.section	.nv.constant0._ZN17fastertransformer47transposeMatrix_colMajorToCOL32_quantize_kernelI6__halfEEvP5char4PKT_iiPKf,"a",@progbits
	.sectionflags	@""
	.align	4
.nv.constant0._ZN17fastertransformer47transposeMatrix_colMajorToCOL32_quantize_kernelI6__halfEEvP5char4PKT_iiPKf:
	.zero		384


//--------------------- .nv.constant0._ZN17fastertransformer47transposeMatrix_colMajorToCOL32_quantize_kernelIfEEvP5char4PKT_iiPKf --------------------------
	.section	.nv.constant0._ZN17fastertransformer47transposeMatrix_colMajorToCOL32_quantize_kernelIfEEvP5char4PKT_iiPKf,"a",@progbits
	.sectionflags	@""
	.align	4
.nv.constant0._ZN17fastertransformer47transposeMatrix_colMajorToCOL32_quantize_kernelIfEEvP5char4PKT_iiPKf:
	.zero		384


//--------------------- .nv.constant0._ZN17fastertransformer38transposeMatrix_colMajorToCOL32_kernelI6__halfEEvPT_PKS2_ii --------------------------
	.section	.nv.constant0._ZN17fastertransformer38transposeMatrix_colMajorToCOL32_kernelI6__halfEEvPT_PKS2_ii,"a",@progbits
	.sectionflags	@""
	.align	4
.nv.constant0._ZN17fastertransformer38transposeMatrix_colMajorToCOL32_kernelI6__halfEEvPT_PKS2_ii:
	.zero		376


//--------------------- .nv.constant0._ZN17fastertransformer38transposeMatrix_colMajorToCOL32_kernelIfEEvPT_PKS1_ii --------------------------
	.section	.nv.constant0._ZN17fastertransformer38transposeMatrix_colMajorToCOL32_kernelIfEEvPT_PKS1_ii,"a",@progbits
	.sectionflags	@""
	.align	4
.nv.constant0._ZN17fastertransformer38transposeMatrix_colMajorToCOL32_kernelIfEEvPT_PKS1_ii:
	.zero		376


//--------------------- .nv.constant0._ZN17fastertransformer38transposeMatrix_COL32ToColMajor_kernelIaEEvPT_PKS1_ii --------------------------
	.section	.nv.constant0._ZN17fastertransformer38transposeMatrix_COL32ToColMajor_kernelIaEEvPT_PKS1_ii,"a",@progbits
	.sectionflags	@""
	.align	4
.nv.constant0._ZN17fastertransformer38transposeMatrix_COL32ToColMajor_kernelIaEEvPT_PKS1_ii:
	.zero		376


//--------------------- .nv.constant0._ZN17fastertransformer38transposeMatrix_COL32ToColMajor_kernelI6__halfEEvPT_PKS2_ii --------------------------
	.section	.nv.constant0._ZN17fastertransformer38transposeMatrix_COL32ToColMajor_kernelI6__halfEEvPT_PKS2_ii,"a",@progbits
	.sectionflags	@""
	.align	4
.nv.constant0._ZN17fastertransformer38transposeMatrix_COL32ToColMajor_kernelI6__halfEEvPT_PKS2_ii:
	.zero		376


//--------------------- .nv.constant0._ZN17fastertransformer38transposeMatrix_COL32ToColMajor_kernelIfEEvPT_PKS1_ii --------------------------
	.section	.nv.constant0._ZN17fastertransformer38transposeMatrix_COL32ToColMajor_kernelIfEEvPT_PKS1_ii,"a",@progbits
	.sectionflags	@""
	.align	4
.nv.constant0._ZN17fastertransformer38transposeMatrix_COL32ToColMajor_kernelIfEEvPT_PKS1_ii:
	.zero		376


//--------------------- .nv.constant0._ZN17fastertransformer22rowMajorToCOL32_kernelEP5char4PKS0_ii --------------------------
	.section	.nv.constant0._ZN17fastertransformer22rowMajorToCOL32_kernelEP5char4PKS0_ii,"a",@progbits
	.sectionflags	@""
	.align	4
.nv.constant0._ZN17fastertransformer22rowMajorToCOL32_kernelEP5char4PKS0_ii:
	.zero		376


//--------------------- .nv.constant0._ZN17fastertransformer38transposeMatrix_colMajorToCOL32_kernelI7__half2EEvPT_PKS2_ii --------------------------
	.section	.nv.constant0._ZN17fastertransformer38transposeMatrix_colMajorToCOL32_kernelI7__half2EEvPT_PKS2_ii,"a",@progbits
	.sectionflags	@""
	.align	4
.nv.constant0._ZN17fastertransformer38transposeMatrix_colMajorToCOL32_kernelI7__half2EEvPT_PKS2_ii:
	.zero		376


//--------------------- .nv.constant0._ZN17fastertransformer38transposeMatrix_COL32ToColMajor_kernelI7__half2EEvPT_PKS2_ii --------------------------
	.section	.nv.constant0._ZN17fastertransformer38transposeMatrix_COL32ToColMajor_kernelI7__half2EEvPT_PKS2_ii,"a",@progbits
	.sectionflags	@""
	.align	4
.nv.constant0._ZN17fastertransformer38transposeMatrix_COL32ToColMajor_kernelI7__half2EEvPT_PKS2_ii:
	.zero		376


//--------------------- .text._ZN17fastertransformer47transposeMatrix_colMajorToCOL32_quantize_kernelI6__halfEEvP5char4PKT_iiPKf --------------------------
	.section	.text._ZN17fastertransformer47transposeMatrix_colMajorToCOL32_quantize_kernelI6__halfEEvP5char4PKT_iiPKf,"ax",@progbits
	.sectioninfo	@"SHI_REGISTERS=15"
	.align	128
        .global         _ZN17fastertransformer47transposeMatrix_colMajorToCOL32_quantize_kernelI6__halfEEvP5char4PKT_iiPKf
        .type           _ZN17fastertransformer47transposeMatrix_colMajorToCOL32_quantize_kernelI6__halfEEvP5char4PKT_iiPKf,@function
        .size           _ZN17fastertransformer47transposeMatrix_colMajorToCOL32_quantize_kernelI6__halfEEvP5char4PKT_iiPKf,(.L_x_10 - _ZN17fastertransformer47transposeMatrix_colMajorToCOL32_quantize_kernelI6__halfEEvP5char4PKT_iiPKf)
        .other          _ZN17fastertransformer47transposeMatrix_colMajorToCOL32_quantize_kernelI6__halfEEvP5char4PKT_iiPKf,@"STO_CUDA_ENTRY STV_DEFAULT"
_ZN17fastertransformer47transposeMatrix_colMajorToCOL32_quantize_kernelI6__halfEEvP5char4PKT_iiPKf:
.text._ZN17fastertransformer47transposeMatrix_colMajorToCOL32_quantize_kernelI6__halfEEvP5char4PKT_iiPKf:
[----:B------:R-:W-:Y:S02]  /*0000*/  IMAD.MOV.U32 R1, RZ, RZ, c[0x0][0x28] ;  /* 0x00000a00ff017624 */ /* 0x000fe400078e00ff */
[----:B------:R-:W0:Y:S04]  /*0010*/  S2R R0, SR_CTAID.X ;  /* 0x0000000000007919 */ /* 0x000e280000002500 */
[----:B------:R-:W0:Y:S04]  /*0020*/  S2R R3, SR_TID.X ;  /* 0x0000000000037919 */ /* 0x000e280000002100 */
[----:B------:R-:W1:Y:S04]  /*0030*/  S2R R6, SR_CTAID.Y ;  /* 0x0000000000067919 */ /* 0x000e680000002600 */
[----:B------:R-:W1:Y:S01]  /*0040*/  S2R R5, SR_TID.Y ;  /* 0x0000000000057919 */ /* 0x000e620000002200 */
[----:B0-----:R-:W-:-:S04]  /*0050*/  IMAD R0, R0, c[0x0][0x0], R3 ;  /* 0x0000000000007a24 */ /* 0x001fc800078e0203 */
[----:B------:R-:W-:Y:S02]  /*0060*/  IMAD.SHL.U32 R0, R0, 0x4, RZ ;  /* 0x0000000400007824 */ /* 0x000fe400078e00ff */
[----:B-1----:R-:W-:-:S05]  /*0070*/  IMAD R6, R6, c[0x0][0x4], R5 ;  /* 0x0000010006067a24 */ /* 0x002fca00078e0205 */
[----:B------:R-:W-:-:S04]  /*0080*/  ISETP.GE.AND P0, PT, R6, c[0x0][0x174], PT ;  /* 0x00005d0006007a0c */ /* 0x000fc80003f06270 */
[----:B------:R-:W-:-:S13]  /*0090*/  ISETP.GE.OR P0, PT, R0, c[0x0][0x170], P0 ;  /* 0x00005c0000007a0c */ /* 0x000fda0000706670 */
[----:B------:R-:W-:Y:S05]  /*00a0*/  @P0 EXIT ;  /* 0x000000000000094d */ /* 0x000fea0003800000 */
[----:B------:R-:W-:Y:S01]  /*00b0*/  IMAD R3, R6, c[0x0][0x170], RZ ;  /* 0x00005c0006037a24 */ /* 0x000fe200078e02ff */
[----:B------:R-:W-:Y:S01]  /*00c0*/  SHF.R.S32.HI R2, RZ, 0x1f, R0 ;  /* 0x0000001fff027819 */ /* 0x000fe20000011400 */
[----:B------:R-:W-:-:S03]  /*00d0*/  ULDC.64 UR4, c[0x0][0x118] ;  /* 0x0000460000047ab9 */ /* 0x000fc60000000a00 */
[----:B------:R-:W-:-:S04]  /*00e0*/  IADD3 R5, P0, R0, R3, RZ ;  /* 0x0000000300057210 */ /* 0x000fc80007f1e0ff */
[----:B------:R-:W-:Y:S02]  /*00f0*/  LEA.HI.X.SX32 R2, R3, R2, 0x1, P0 ;  /* 0x0000000203027211 */ /* 0x000fe400000f0eff */
[C---:B------:R-:W-:Y:S02]  /*0100*/  LEA R4, P0, R5.reuse, c[0x0][0x168], 0x1 ;  /* 0x00005a0005047a11 */ /* 0x040fe400078008ff */
[----:B------:R-:W-:Y:S02]  /*0110*/  MOV R3, c[0x0][0x17c] ;  /* 0x00005f0000037a02 */ /* 0x000fe40000000f00 */
[----:B------:R-:W-:Y:S01]  /*0120*/  LEA.HI.X R5, R5, c[0x0][0x16c], R2, 0x1, P0 ;  /* 0x00005b0005057a11 */ /* 0x000fe200000f0c02 */
[----:B------:R-:W-:-:S04]  /*0130*/  IMAD.MOV.U32 R2, RZ, RZ, c[0x0][0x178] ;  /* 0x00005e00ff027624 */ /* 0x000fc800078e00ff */
[----:B------:R0:W2:Y:S04]  /*0140*/  LDG.E.U16.CONSTANT R7, [R4.64] ;  /* 0x0000000404077981 */ /* 0x0000a8000c1e9500 */
[----:B------:R0:W3:Y:S04]  /*0150*/  LDG.E.U16.CONSTANT R8, [R4.64+0x2] ;  /* 0x0000020404087981 */ /* 0x0000e8000c1e9500 */
[----:B------:R0:W4:Y:S04]  /*0160*/  LDG.E.U16.CONSTANT R10, [R4.64+0x4] ;  /* 0x00000404040a7981 */ /* 0x000128000c1e9500 */
[----:B------:R-:W5:Y:S04]  /*0170*/  LDG.E.CONSTANT R2, [R2.64] ;  /* 0x0000000402027981 */ /* 0x000f68000c1e9900 */
[----:B------:R0:W5:Y:S02]  /*0180*/  LDG.E.U16.CONSTANT R12, [R4.64+0x6] ;  /* 0x00000604040c7981 */ /* 0x000164000c1e9500 */
[----:B0-----:R-:W-:-:S02]  /*0190*/  LOP3.LUT R5, R0, 0x1c, RZ, 0xc0, !PT ;  /* 0x0000001c00057812 */ /* 0x001fc400078ec0ff */
[----:B------:R-:W-:-:S03]  /*01a0*/  LOP3.LUT R0, R0, 0xffffffe0, RZ, 0xc0, !PT ;  /* 0xffffffe000007812 */ /* 0x000fc600078ec0ff */
[----:B------:R-:W-:-:S04]  /*01b0*/  IMAD R5, R6, 0x20, R5 ;  /* 0x0000002006057824 */ /* 0x000fc800078e0205 */
[----:B------:R-:W-:Y:S01]  /*01c0*/  IMAD R0, R0, c[0x0][0x174], R5 ;  /* 0x00005d0000007a24 */ /* 0x000fe200078e0205 */
[----:B--2---:R-:W-:Y:S02]  /*01d0*/  HADD2.F32 R7, -RZ, R7.H0_H0 ;  /* 0x20000007ff077230 */ /* 0x004fe40000004100 */
[----:B---3--:R-:W-:Y:S02]  /*01e0*/  HADD2.F32 R9, -RZ, R8.H0_H0 ;  /* 0x20000008ff097230 */ /* 0x008fe40000004100 */
[----:B----4-:R-:W-:Y:S01]  /*01f0*/  HADD2.F32 R11, -RZ, R10.H0_H0 ;  /* 0x2000000aff0b7230 */ /* 0x010fe20000004100 */
[C---:B-----5:R-:W-:Y:S02]  /*0200*/  FMUL.FTZ R7, R2.reuse, R7 ;  /* 0x0000000702077220 */ /* 0x060fe40000410000 */
[C---:B------:R-:W-:Y:S01]  /*0210*/  FMUL.FTZ R9, R2.reuse, R9 ;  /* 0x0000000902097220 */ /* 0x040fe20000410000 */
[----:B------:R-:W-:Y:S01]  /*0220*/  HADD2.F32 R3, -RZ, R12.H0_H0 ;  /* 0x2000000cff037230 */ /* 0x000fe20000004100 */
[----:B------:R-:W-:-:S02]  /*0230*/  FMUL.FTZ R11, R2, R11 ;  /* 0x0000000b020b7220 */ /* 0x000fc40000410000 */
[----:B------:R-:W-:Y:S02]  /*0240*/  F2I.S8.NTZ R7, R7 ;  /* 0x0000000700077305 */ /* 0x000fe40000202100 */
[----:B------:R-:W-:-:S06]  /*0250*/  FMUL.FTZ R4, R2, R3 ;  /* 0x0000000302047220 */ /* 0x000fcc0000410000 */
[----:B------:R-:W0:Y:S08]  /*0260*/  F2I.S8.NTZ R8, R9 ;  /* 0x0000000900087305 */ /* 0x000e300000202100 */
[----:B------:R-:W1:Y:S08]  /*0270*/  F2I.S8.NTZ R11, R11 ;  /* 0x0000000b000b7305 */ /* 0x000e700000202100 */
[----:B------:R-:W2:Y:S01]  /*0280*/  F2I.S8.NTZ R4, R4 ;  /* 0x0000000400047305 */ /* 0x000ea20000202100 */
[----:B0-----:R-:W-:-:S02]  /*0290*/  PRMT R8, R8, 0x7604, R7 ;  /* 0x0000760408087816 */ /* 0x001fc40000000007 */
[----:B------:R-:W-:Y:S02]  /*02a0*/  IADD3 R2, P0, R0, c[0x0][0x160], RZ ;  /* 0x0000580000027a10 */ /* 0x000fe40007f1e0ff */
[----:B-1----:R-:W-:Y:S02]  /*02b0*/  PRMT R5, R11, 0x7054, R8 ;  /* 0x000070540b057816 */ /* 0x002fe40000000008 */
[----:B------:R-:W-:Y:S02]  /*02c0*/  IADD3.X R3, RZ, c[0x0][0x164], RZ, P0, !PT ;  /* 0x00005900ff037a10 */ /* 0x000fe400007fe4ff */
[----:B--2---:R-:W-:-:S05]  /*02d0*/  PRMT R5, R4, 0x654, R5 ;  /* 0x0000065404057816 */ /* 0x004fca0000000005 */
[----:B------:R-:W-:Y:S01]  /*02e0*/  STG.E [R2.64], R5 ;  /* 0x0000000502007986 */ /* 0x000fe2000c101904 */
[----:B------:R-:W-:Y:S05]  /*02f0*/  EXIT ;  /* 0x000000000000794d */ /* 0x000fea0003800000 */
.L_x_0:
[----:B------:R-:W-:-:S00]  /*0300*/  BRA `(.L_x_0) ;  /* 0xfffffff000007947 */ /* 0x000fc0000383ffff */
[----:B------:R-:W-:-:S00]  /*0310*/  NOP ;  /* 0x0000000000007918 */ /* 0x000fc00000000000 */
        /* <DEDUP_REMOVED lines=14> */
.L_x_10:


//--------------------- .text._ZN17fastertransformer47transposeMatrix_colMajorToCOL32_quantize_kernelIfEEvP5char4PKT_iiPKf --------------------------
	.section	.text._ZN17fastertransformer47transposeMatrix_colMajorToCOL32_quantize_kernelIfEEvP5char4PKT_iiPKf,"ax",@progbits
	.sectioninfo	@"SHI_REGISTERS=16"
	.align	128
        .global         _ZN17fastertransformer47transposeMatrix_colMajorToCOL32_quantize_kernelIfEEvP5char4PKT_iiPKf
        .type           _ZN17fastertransformer47transposeMatrix_colMajorToCOL32_quantize_kernelIfEEvP5char4PKT_iiPKf,@function
        .size           _ZN17fastertransformer47transposeMatrix_colMajorToCOL32_quantize_kernelIfEEvP5char4PKT_iiPKf,(.L_x_11 - _ZN17fastertransformer47transposeMatrix_colMajorToCOL32_quantize_kernelIfEEvP5char4PKT_iiPKf)
        .other          _ZN17fastertransformer47transposeMatrix_colMajorToCOL32_quantize_kernelIfEEvP5char4PKT_iiPKf,@"STO_CUDA_ENTRY STV_DEFAULT"
_ZN17fastertransformer47transposeMatrix_colMajorToCOL32_quantize_kernelIfEEvP5char4PKT_iiPKf:
.text._ZN17fastertransformer47transposeMatrix_colMajorToCOL32_quantize_kernelIfEEvP5char4PKT_iiPKf:
        /* <DEDUP_REMOVED lines=15> */
[----:B------:R-:W-:Y:S01]  /*00f0*/  LEA.HI.X.SX32 R8, R3, R2, 0x1, P0 ;  /* 0x0000000203087211 */ /* 0x000fe200000f0eff */
[----:B------:R-:W-:Y:S01]  /*0100*/  IMAD.MOV.U32 R2, RZ, RZ, c[0x0][0x178] ;  /* 0x00005e00ff027624 */ /* 0x000fe200078e00ff */
[C---:B------:R-:W-:Y:S02]  /*0110*/  LEA R4, P0, R5.reuse, c[0x0][0x168], 0x2 ;  /* 0x00005a0005047a11 */ /* 0x040fe400078010ff */
[----:B------:R-:W-:Y:S02]  /*0120*/  MOV R3, c[0x0][0x17c] ;  /* 0x00005f0000037a02 */ /* 0x000fe40000000f00 */
[----:B------:R-:W-:-:S03]  /*0130*/  LEA.HI.X R5, R5, c[0x0][0x16c], R8, 0x2, P0 ;  /* 0x00005b0005057a11 */ /* 0x000fc600000f1408 */
[----:B------:R0:W2:Y:S04]  /*0140*/  LDG.E.CONSTANT R2, [R2.64] ;  /* 0x0000000402027981 */ /* 0x0000a8000c1e9900 */
[----:B------:R-:W2:Y:S04]  /*0150*/  LDG.E.CONSTANT R7, [R4.64] ;  /* 0x0000000404077981 */ /* 0x000ea8000c1e9900 */
[----:B------:R-:W3:Y:S04]  /*0160*/  LDG.E.CONSTANT R9, [R4.64+0x4] ;  /* 0x0000040404097981 */ /* 0x000ee8000c1e9900 */
[----:B------:R-:W4:Y:S04]  /*0170*/  LDG.E.CONSTANT R11, [R4.64+0x8] ;  /* 0x00000804040b7981 */ /* 0x000f28000c1e9900 */
[----:B------:R-:W5:Y:S01]  /*0180*/  LDG.E.CONSTANT R13, [R4.64+0xc] ;  /* 0x00000c04040d7981 */ /* 0x000f62000c1e9900 */
[----:B0-----:R-:W-:-:S02]  /*0190*/  LOP3.LUT R3, R0, 0x1c, RZ, 0xc0, !PT ;  /* 0x0000001c00037812 */ /* 0x001fc400078ec0ff */
[----:B------:R-:W-:-:S03]  /*01a0*/  LOP3.LUT R0, R0, 0xffffffe0, RZ, 0xc0, !PT ;  /* 0xffffffe000007812 */ /* 0x000fc600078ec0ff */
[----:B------:R-:W-:-:S04]  /*01b0*/  IMAD R3, R6, 0x20, R3 ;  /* 0x0000002006037824 */ /* 0x000fc800078e0203 */
[----:B------:R-:W-:Y:S02]  /*01c0*/  IMAD R3, R0, c[0x0][0x174], R3 ;  /* 0x00005d0000037a24 */ /* 0x000fe400078e0203 */
[C---:B--2---:R-:W-:Y:S02]  /*01d0*/  FMUL.FTZ R7, R2.reuse, R7 ;  /* 0x0000000702077220 */ /* 0x044fe40000410000 */
[----:B---3--:R-:W-:-:S04]  /*01e0*/  FMUL.FTZ R9, R2, R9 ;  /* 0x0000000902097220 */ /* 0x008fc80000410000 */
[----:B------:R-:W-:Y:S01]  /*01f0*/  F2I.S8.NTZ R7, R7 ;  /* 0x0000000700077305 */ /* 0x000fe20000202100 */
[C---:B----4-:R-:W-:Y:S02]  /*0200*/  FMUL.FTZ R11, R2.reuse, R11 ;  /* 0x0000000b020b7220 */ /* 0x050fe40000410000 */
[----:B-----5:R-:W-:Y:S01]  /*0210*/  FMUL.FTZ R13, R2, R13 ;  /* 0x0000000d020d7220 */ /* 0x020fe20000410000 */
[----:B------:R-:W-:-:S04]  /*0220*/  IADD3 R2, P0, R3, c[0x0][0x160], RZ ;  /* 0x0000580003027a10 */ /* 0x000fc80007f1e0ff */
[----:B------:R-:W0:Y:S01]  /*0230*/  F2I.S8.NTZ R8, R9 ;  /* 0x0000000900087305 */ /* 0x000e220000202100 */
[----:B------:R-:W-:-:S07]  /*0240*/  IADD3.X R3, RZ, c[0x0][0x164], RZ, P0, !PT ;  /* 0x00005900ff037a10 */ /* 0x000fce00007fe4ff */
[----:B------:R-:W1:Y:S08]  /*0250*/  F2I.S8.NTZ R11, R11 ;  /* 0x0000000b000b7305 */ /* 0x000e700000202100 */
[----:B------:R-:W2:Y:S01]  /*0260*/  F2I.S8.NTZ R13, R13 ;  /* 0x0000000d000d7305 */ /* 0x000ea20000202100 */
[----:B0-----:R-:W-:-:S04]  /*0270*/  PRMT R8, R8, 0x7604, R7 ;  /* 0x0000760408087816 */ /* 0x001fc80000000007 */
[----:B-1----:R-:W-:-:S04]  /*0280*/  PRMT R8, R11, 0x7054, R8 ;  /* 0x000070540b087816 */ /* 0x002fc80000000008 */
[----:B--2---:R-:W-:-:S05]  /*0290*/  PRMT R5, R13, 0x654, R8 ;  /* 0x000006540d057816 */ /* 0x004fca0000000008 */
[----:B------:R-:W-:Y:S01]  /*02a0*/  STG.E [R2.64], R5 ;  /* 0x0000000502007986 */ /* 0x000fe2000c101904 */
[----:B------:R-:W-:Y:S05]  /*02b0*/  EXIT ;  /* 0x000000000000794d */ /* 0x000fea0003800000 */
.L_x_1:
        /* <DEDUP_REMOVED lines=12> */
.L_x_11:


//--------------------- .text._ZN17fastertransformer38transposeMatrix_colMajorToCOL32_kernelI6__halfEEvPT_PKS2_ii --------------------------
	.section	.text._ZN17fastertransformer38transposeMatrix_colMajorToCOL32_kernelI6__halfEEvPT_PKS2_ii,"ax",@progbits
	.sectioninfo	@"SHI_REGISTERS=10"
	.align	128
        .global         _ZN17fastertransformer38transposeMatrix_colMajorToCOL32_kernelI6__halfEEvPT_PKS2_ii
        .type           _ZN17fastertransformer38transposeMatrix_colMajorToCOL32_kernelI6__halfEEvPT_PKS2_ii,@function
        .size           _ZN17fastertransformer38transposeMatrix_colMajorToCOL32_kernelI6__halfEEvPT_PKS2_ii,(.L_x_12 - _ZN17fastertransformer38transposeMatrix_colMajorToCOL32_kernelI6__halfEEvPT_PKS2_ii)
        .other          _ZN17fastertransformer38transposeMatrix_colMajorToCOL32_kernelI6__halfEEvPT_PKS2_ii,@"STO_CUDA_ENTRY STV_DEFAULT"
_ZN17fastertransformer38transposeMatrix_colMajorToCOL32_kernelI6__halfEEvPT_PKS2_ii:
.text._ZN17fastertransformer38transposeMatrix_colMajorToCOL32_kernelI6__halfEEvPT_PKS2_ii:
[----:B------:R-:W-:Y:S02]  /*0000*/  IMAD.MOV.U32 R1, RZ, RZ, c[0x0][0x28] ;  /* 0x00000a00ff017624 */ /* 0x000fe400078e00ff */
[----:B------:R-:W0:Y:S04]  /*0010*/  S2R R2, SR_CTAID.Y ;  /* 0x0000000000027919 */ /* 0x000e280000002600 */
[----:B------:R-:W0:Y:S04]  /*0020*/  S2R R5, SR_TID.Y ;  /* 0x0000000000057919 */ /* 0x000e280000002200 */
[----:B------:R-:W1:Y:S04]  /*0030*/  S2R R0, SR_CTAID.X ;  /* 0x0000000000007919 */ /* 0x000e680000002500 */
[----:B------:R-:W1:Y:S01]  /*0040*/  S2R R3, SR_TID.X ;  /* 0x0000000000037919 */ /* 0x000e620000002100 */
[----:B0-----:R-:W-:-:S05]  /*0050*/  IMAD R2, R2, c[0x0][0x4], R5 ;  /* 0x0000010002027a24 */ /* 0x001fca00078e0205 */
[----:B------:R-:W-:Y:S01]  /*0060*/  ISETP.GE.AND P0, PT, R2, c[0x0][0x174], PT ;  /* 0x00005d0002007a0c */ /* 0x000fe20003f06270 */
[----:B-1----:R-:W-:-:S05]  /*0070*/  IMAD R0, R0, c[0x0][0x0], R3 ;  /* 0x0000000000007a24 */ /* 0x002fca00078e0203 */
[----:B------:R-:W-:-:S13]  /*0080*/  ISETP.GE.OR P0, PT, R0, c[0x0][0x170], P0 ;  /* 0x00005c0000007a0c */ /* 0x000fda0000706670 */
[----:B------:R-:W-:Y:S05]  /*0090*/  @P0 EXIT ;  /* 0x000000000000094d */ /* 0x000fea0003800000 */
[----:B------:R-:W-:Y:S01]  /*00a0*/  IMAD R3, R2, c[0x0][0x170], RZ ;  /* 0x00005c0002037a24 */ /* 0x000fe200078e02ff */
[----:B------:R-:W-:Y:S01]  /*00b0*/  SHF.R.S32.HI R4, RZ, 0x1f, R0 ;  /* 0x0000001fff047819 */ /* 0x000fe20000011400 */
[----:B------:R-:W-:-:S03]  /*00c0*/  ULDC.64 UR4, c[0x0][0x118] ;  /* 0x0000460000047ab9 */ /* 0x000fc60000000a00 */
[----:B------:R-:W-:-:S04]  /*00d0*/  IADD3 R5, P0, R0, R3, RZ ;  /* 0x0000000300057210 */ /* 0x000fc80007f1e0ff */
[----:B------:R-:W-:Y:S02]  /*00e0*/  LEA.HI.X.SX32 R6, R3, R4, 0x1, P0 ;  /* 0x0000000403067211 */ /* 0x000fe400000f0eff */
[----:B------:R-:W-:-:S04]  /*00f0*/  LEA R4, P0, R5, c[0x0][0x168], 0x1 ;  /* 0x00005a0005047a11 */ /* 0x000fc800078008ff */
[----:B------:R-:W-:-:S06]  /*0100*/  LEA.HI.X R5, R5, c[0x0][0x16c], R6, 0x1, P0 ;  /* 0x00005b0005057a11 */ /* 0x000fcc00000f0c06 */
[----:B------:R-:W2:Y:S01]  /*0110*/  LDG.E.U16.CONSTANT R5, [R4.64] ;  /* 0x0000000404057981 */ /* 0x000ea2000c1e9500 */
[----:B------:R-:W-:Y:S01]  /*0120*/  IMAD.SHL.U32 R3, R2, 0x20, RZ ;  /* 0x0000002002037824 */ /* 0x000fe200078e00ff */
[----:B------:R-:W-:Y:S01]  /*0130*/  LOP3.LUT R2, R0, 0xffffffe0, RZ, 0xc0, !PT ;  /* 0xffffffe000027812 */ /* 0x000fe200078ec0ff */
[----:B------:R-:W-:-:S03]  /*0140*/  IMAD.MOV.U32 R7, RZ, RZ, 0x2 ;  /* 0x00000002ff077424 */ /* 0x000fc600078e00ff */
[----:B------:R-:W-:-:S05]  /*0150*/  LOP3.LUT R3, R3, 0xffffffe0, R0, 0xe2, !PT ;  /* 0xffffffe003037812 */ /* 0x000fca00078ee200 */
[----:B------:R-:W-:-:S04]  /*0160*/  IMAD R2, R2, c[0x0][0x174], R3 ;  /* 0x00005d0002027a24 */ /* 0x000fc800078e0203 */
[----:B------:R-:W-:-:S05]  /*0170*/  IMAD.WIDE.U32 R2, R2, R7, c[0x0][0x160] ;  /* 0x0000580002027625 */ /* 0x000fca00078e0007 */
[----:B--2---:R-:W-:Y:S01]  /*0180*/  STG.E.U16 [R2.64], R5 ;  /* 0x0000000502007986 */ /* 0x004fe2000c101504 */
[----:B------:R-:W-:Y:S05]  /*0190*/  EXIT ;  /* 0x000000000000794d */ /* 0x000fea0003800000 */
.L_x_2:
        /* <DEDUP_REMOVED lines=14> */
.L_x_12:


//--------------------- .text._ZN17fastertransformer38transposeMatrix_colMajorToCOL32_kernelIfEEvPT_PKS1_ii --------------------------
	.section	.text._ZN17fastertransformer38transposeMatrix_colMajorToCOL32_kernelIfEEvPT_PKS1_ii,"ax",@progbits
	.sectioninfo	@"SHI_REGISTERS=10"
	.align	128
        .global         _ZN17fastertransformer38transposeMatrix_colMajorToCOL32_kernelIfEEvPT_PKS1_ii
        .type           _ZN17fastertransformer38transposeMatrix_colMajorToCOL32_kernelIfEEvPT_PKS1_ii,@function
        .size           _ZN17fastertransformer38transposeMatrix_colMajorToCOL32_kernelIfEEvPT_PKS1_ii,(.L_x_13 - _ZN17fastertransformer38transposeMatrix_colMajorToCOL32_kernelIfEEvPT_PKS1_ii)
        .other          _ZN17fastertransformer38transposeMatrix_colMajorToCOL32_kernelIfEEvPT_PKS1_ii,@"STO_CUDA_ENTRY STV_DEFAULT"
_ZN17fastertransformer38transposeMatrix_colMajorToCOL32_kernelIfEEvPT_PKS1_ii:
.text._ZN17fastertransformer38transposeMatrix_colMajorToCOL32_kernelIfEEvPT_PKS1_ii:
        /* <DEDUP_REMOVED lines=17> */
[----:B------:R-:W2:Y:S01]  /*0110*/  LDG.E.CONSTANT R5, [R4.64] ;  /* 0x0000000404057981 */ /* 0x000ea2000c1e9900 */
[----:B------:R-:W-:Y:S01]  /*0120*/  IMAD.SHL.U32 R3, R2, 0x20, RZ ;  /* 0x0000002002037824 */ /* 0x000fe200078e00ff */
[----:B------:R-:W-:Y:S01]  /*0130*/  LOP3.LUT R2, R0, 0xffffffe0, RZ, 0xc0, !PT ;  /* 0xffffffe000027812 */ /* 0x000fe200078ec0ff */
[----:B------:R-:W-:-:S03]  /*0140*/  IMAD.MOV.U32 R7, RZ, RZ, 0x4 ;  /* 0x00000004ff077424 */ /* 0x000fc600078e00ff */
[----:B------:R-:W-:-:S05]  /*0150*/  LOP3.LUT R3, R3, 0xffffffe0, R0, 0xe2, !PT ;  /* 0xffffffe003037812 */ /* 0x000fca00078ee200 */
[----:B------:R-:W-:-:S04]  /*0160*/  IMAD R2, R2, c[0x0][0x174], R3 ;  /* 0x00005d0002027a24 */ /* 0x000fc800078e0203 */
[----:B------:R-:W-:-:S05]  /*0170*/  IMAD.WIDE.U32 R2, R2, R7, c[0x0][0x160] ;  /* 0x0000580002027625 */ /* 0x000fca00078e0007 */
[----:B--2---:R-:W-:Y:S01]  /*0180*/  STG.E [R2.64], R5 ;  /* 0x0000000502007986 */ /* 0x004fe2000c101904 */
[----:B------:R-:W-:Y:S05]  /*0190*/  EXIT ;  /* 0x000000000000794d */ /* 0x000fea0003800000 */
.L_x_3:
        /* <DEDUP_REMOVED lines=14> */
.L_x_13:


//--------------------- .text._ZN17fastertransformer38transposeMatrix_COL32ToColMajor_kernelIaEEvPT_PKS1_ii --------------------------
	.section	.text._ZN17fastertransformer38transposeMatrix_COL32ToColMajor_kernelIaEEvPT_PKS1_ii,"ax",@progbits
	.sectioninfo	@"SHI_REGISTERS=8"
	.align	128
        .global         _ZN17fastertransformer38transposeMatrix_COL32ToColMajor_kernelIaEEvPT_PKS1_ii
        .type           _ZN17fastertransformer38transposeMatrix_COL32ToColMajor_kernelIaEEvPT_PKS1_ii,@function
        .size           _ZN17fastertransformer38transposeMatrix_COL32ToColMajor_kernelIaEEvPT_PKS1_ii,(.L_x_14 - _ZN17fastertransformer38transposeMatrix_COL32ToColMajor_kernelIaEEvPT_PKS1_ii)
        .other          _ZN17fastertransformer38transposeMatrix_COL32ToColMajor_kernelIaEEvPT_PKS1_ii,@"STO_CUDA_ENTRY STV_DEFAULT"
_ZN17fastertransformer38transposeMatrix_COL32ToColMajor_kernelIaEEvPT_PKS1_ii:
.text._ZN17fastertransformer38transposeMatrix_COL32ToColMajor_kernelIaEEvPT_PKS1_ii:
[----:B------:R-:W-:Y:S02]  /*0000*/  IMAD.MOV.U32 R1, RZ, RZ, c[0x0][0x28] ;  /* 0x00000a00ff017624 */ /* 0x000fe400078e00ff */
[----:B------:R-:W0:Y:S04]  /*0010*/  S2R R0, SR_CTAID.X ;  /* 0x0000000000007919 */ /* 0x000e280000002500 */
[----:B------:R-:W0:Y:S04]  /*0020*/  S2R R3, SR_TID.X ;  /* 0x0000000000037919 */ /* 0x000e280000002100 */
[----:B------:R-:W1:Y:S04]  /*0030*/  S2R R5, SR_CTAID.Y ;  /* 0x0000000000057919 */ /* 0x000e680000002600 */
[----:B------:R-:W1:Y:S01]  /*0040*/  S2R R2, SR_TID.Y ;  /* 0x0000000000027919 */ /* 0x000e620000002200 */
[----:B0-----:R-:W-:-:S05]  /*0050*/  IMAD R0, R0, c[0x0][0x0], R3 ;  /* 0x0000000000007a24 */ /* 0x001fca00078e0203 */
[----:B------:R-:W-:Y:S01]  /*0060*/  ISETP.GE.AND P0, PT, R0, c[0x0][0x174], PT ;  /* 0x00005d0000007a0c */ /* 0x000fe20003f06270 */
[----:B-1----:R-:W-:-:S05]  /*0070*/  IMAD R5, R5, c[0x0][0x4], R2 ;  /* 0x0000010005057a24 */ /* 0x002fca00078e0202 */
[----:B------:R-:W-:-:S13]  /*0080*/  ISETP.GE.OR P0, PT, R5, c[0x0][0x170], P0 ;  /* 0x00005c0005007a0c */ /* 0x000fda0000706670 */
[----:B------:R-:W-:Y:S05]  /*0090*/  @P0 EXIT ;  /* 0x000000000000094d */ /* 0x000fea0003800000 */
[----:B------:R-:W-:Y:S01]  /*00a0*/  IMAD.SHL.U32 R3, R5, 0x20, RZ ;  /* 0x0000002005037824 */ /* 0x000fe200078e00ff */
[----:B------:R-:W-:Y:S01]  /*00b0*/  LOP3.LUT R2, R0, 0xffffffe0, RZ, 0xc0, !PT ;  /* 0xffffffe000027812 */ /* 0x000fe200078ec0ff */
[----:B------:R-:W-:-:S03]  /*00c0*/  ULDC.64 UR4, c[0x0][0x118] ;  /* 0x0000460000047ab9 */ /* 0x000fc60000000a00 */
[----:B------:R-:W-:-:S05]  /*00d0*/  LOP3.LUT R3, R3, 0xffffffe0, R0, 0xe2, !PT ;  /* 0xffffffe003037812 */ /* 0x000fca00078ee200 */
[----:B------:R-:W-:-:S05]  /*00e0*/  IMAD R2, R2, c[0x0][0x170], R3 ;  /* 0x00005c0002027a24 */ /* 0x000fca00078e0203 */
[----:B------:R-:W-:-:S05]  /*00f0*/  IADD3 R2, P0, R2, c[0x0][0x168], RZ ;  /* 0x00005a0002027a10 */ /* 0x000fca0007f1e0ff */
[----:B------:R-:W-:-:S06]  /*0100*/  IMAD.X R3, RZ, RZ, c[0x0][0x16c], P0 ;  /* 0x00005b00ff037624 */ /* 0x000fcc00000e06ff */
[----:B------:R-:W2:Y:S01]  /*0110*/  LDG.E.S8.CONSTANT R3, [R2.64] ;  /* 0x0000000402037981 */ /* 0x000ea2000c1e9300 */
[----:B------:R-:W-:-:S05]  /*0120*/  IMAD R0, R5, c[0x0][0x174], R0 ;  /* 0x00005d0005007a24 */ /* 0x000fca00078e0200 */
[----:B------:R-:W-:-:S04]  /*0130*/  IADD3 R4, P0, R0, c[0x0][0x160], RZ ;  /* 0x0000580000047a10 */ /* 0x000fc80007f1e0ff */
[----:B------:R-:W-:-:S05]  /*0140*/  LEA.HI.X.SX32 R5, R0, c[0x0][0x164], 0x1, P0 ;  /* 0x0000590000057a11 */ /* 0x000fca00000f0eff */
[----:B--2---:R-:W-:Y:S01]  /*0150*/  STG.E.U8 [R4.64], R3 ;  /* 0x0000000304007986 */ /* 0x004fe2000c101104 */
[----:B------:R-:W-:Y:S05]  /*0160*/  EXIT ;  /* 0x000000000000794d */ /* 0x000fea0003800000 */
.L_x_4:
        /* <DEDUP_REMOVED lines=9> */
.L_x_14:


//--------------------- .text._ZN17fastertransformer38transposeMatrix_COL32ToColMajor_kernelI6__halfEEvPT_PKS2_ii --------------------------
	.section	.text._ZN17fastertransformer38transposeMatrix_COL32ToColMajor_kernelI6__halfEEvPT_PKS2_ii,"ax",@progbits
	.sectioninfo	@"SHI_REGISTERS=8"
	.align	128
        .global         _ZN17fastertransformer38transposeMatrix_COL32ToColMajor_kernelI6__halfEEvPT_PKS2_ii
        .type           _ZN17fastertransformer38transposeMatrix_COL32ToColMajor_kernelI6__halfEEvPT_PKS2_ii,@function
        .size           _ZN17fastertransformer38transposeMatrix_COL32ToColMajor_kernelI6__halfEEvPT_PKS2_ii,(.L_x_15 - _ZN17fastertransformer38transposeMatrix_COL32ToColMajor_kernelI6__halfEEvPT_PKS2_ii)
        .other          _ZN17fastertransformer38transposeMatrix_COL32ToColMajor_kernelI6__halfEEvPT_PKS2_ii,@"STO_CUDA_ENTRY STV_DEFAULT"
_ZN17fastertransformer38transposeMatrix_COL32ToColMajor_kernelI6__halfEEvPT_PKS2_ii:
.text._ZN17fastertransformer38transposeMatrix_COL32ToColMajor_kernelI6__halfEEvPT_PKS2_ii:
[----:B------:R-:W-:Y:S02]  /*0000*/  MOV R1, c[0x0][0x28] ;  /* 0x00000a0000017a02 */ /* 0x000fe40000000f00 */
        /* <DEDUP_REMOVED lines=9> */
[----:B------:R-:W-:Y:S01]  /*00a0*/  SHF.L.U32 R3, R5, 0x5, RZ ;  /* 0x0000000505037819 */ /* 0x000fe200000006ff */
[----:B------:R-:W-:Y:S01]  /*00b0*/  HFMA2.MMA R4, -RZ, RZ, 0, 1.1920928955078125e-07 ;  /* 0x00000002ff047435 */ /* 0x000fe200000001ff */
[----:B------:R-:W-:Y:S01]  /*00c0*/  LOP3.LUT R2, R0, 0xffffffe0, RZ, 0xc0, !PT ;  /* 0xffffffe000027812 */ /* 0x000fe200078ec0ff */
[----:B------:R-:W-:Y:S01]  /*00d0*/  ULDC.64 UR4, c[0x0][0x118] ;  /* 0x0000460000047ab9 */ /* 0x000fe20000000a00 */
[----:B------:R-:W-:-:S05]  /*00e0*/  LOP3.LUT R3, R3, 0xffffffe0, R0, 0xe2, !PT ;  /* 0xffffffe003037812 */ /* 0x000fca00078ee200 */
[----:B------:R-:W-:-:S04]  /*00f0*/  IMAD R2, R2, c[0x0][0x170], R3 ;  /* 0x00005c0002027a24 */ /* 0x000fc800078e0203 */
[----:B------:R-:W-:-:S06]  /*0100*/  IMAD.WIDE.U32 R2, R2, R4, c[0x0][0x168] ;  /* 0x00005a0002027625 */ /* 0x000fcc00078e0004 */
[----:B------:R-:W2:Y:S01]  /*0110*/  LDG.E.U16.CONSTANT R3, [R2.64] ;  /* 0x0000000402037981 */ /* 0x000ea2000c1e9500 */
[----:B------:R-:W-:-:S04]  /*0120*/  IMAD R5, R5, c[0x0][0x174], R0 ;  /* 0x00005d0005057a24 */ /* 0x000fc800078e0200 */
[----:B------:R-:W-:-:S05]  /*0130*/  IMAD.WIDE R4, R5, R4, c[0x0][0x160] ;  /* 0x0000580005047625 */ /* 0x000fca00078e0204 */
[----:B--2---:R-:W-:Y:S01]  /*0140*/  STG.E.U16 [R4.64], R3 ;  /* 0x0000000304007986 */ /* 0x004fe2000c101504 */
[----:B------:R-:W-:Y:S05]  /*0150*/  EXIT ;  /* 0x000000000000794d */ /* 0x000fea0003800000 */
.L_x_5:
        /* <DEDUP_REMOVED lines=10> */
.L_x_15:


//--------------------- .text._ZN17fastertransformer38transposeMatrix_COL32ToColMajor_kernelIfEEvPT_PKS1_ii --------------------------
	.section	.text._ZN17fastertransformer38transposeMatrix_COL32ToColMajor_kernelIfEEvPT_PKS1_ii,"ax",@progbits
	.sectioninfo	@"SHI_REGISTERS=8"
	.align	128
        .global         _ZN17fastertransformer38transposeMatrix_COL32ToColMajor_kernelIfEEvPT_PKS1_ii
        .type           _ZN17fastertransformer38transposeMatrix_COL32ToColMajor_kernelIfEEvPT_PKS1_ii,@function
        .size           _ZN17fastertransformer38transposeMatrix_COL32ToColMajor_kernelIfEEvPT_PKS1_ii,(.L_x_16 - _ZN17fastertransformer38transposeMatrix_COL32ToColMajor_kernelIfEEvPT_PKS1_ii)
        .other          _ZN17fastertransformer38transposeMatrix_COL32ToColMajor_kernelIfEEvPT_PKS1_ii,@"STO_CUDA_ENTRY STV_DEFAULT"
_ZN17fastertransformer38transposeMatrix_COL32ToColMajor_kernelIfEEvPT_PKS1_ii:
.text._ZN17fastertransformer38transposeMatrix_COL32ToColMajor_kernelIfEEvPT_PKS1_ii:
        /* <DEDUP_REMOVED lines=11> */
[----:B------:R-:W-:Y:S01]  /*00b0*/  HFMA2.MMA R4, -RZ, RZ, 0, 2.384185791015625e-07 ;  /* 0x00000004ff047435 */ /* 0x000fe200000001ff */
[----:B------:R-:W-:Y:S01]  /*00c0*/  LOP3.LUT R2, R0, 0xffffffe0, RZ, 0xc0, !PT ;  /* 0xffffffe000027812 */ /* 0x000fe200078ec0ff */
[----:B------:R-:W-:Y:S01]  /*00d0*/  ULDC.64 UR4, c[0x0][0x118] ;  /* 0x0000460000047ab9 */ /* 0x000fe20000000a00 */
[----:B------:R-:W-:-:S05]  /*00e0*/  LOP3.LUT R3, R3, 0xffffffe0, R0, 0xe2, !PT ;  /* 0xffffffe003037812 */ /* 0x000fca00078ee200 */
[----:B------:R-:W-:-:S04]  /*00f0*/  IMAD R2, R2, c[0x0][0x170], R3 ;  /* 0x00005c0002027a24 */ /* 0x000fc800078e0203 */
[----:B------:R-:W-:-:S06]  /*0100*/  IMAD.WIDE.U32 R2, R2, R4, c[0x0][0x168] ;  /* 0x00005a0002027625 */ /* 0x000fcc00078e0004 */
[----:B------:R-:W2:Y:S01]  /*0110*/  LDG.E.CONSTANT R3, [R2.64] ;  /* 0x0000000402037981 */ /* 0x000ea2000c1e9900 */
[----:B------:R-:W-:-:S04]  /*0120*/  IMAD R5, R5, c[0x0][0x174], R0 ;  /* 0x00005d0005057a24 */ /* 0x000fc800078e0200 */
[----:B------:R-:W-:-:S05]  /*0130*/  IMAD.WIDE R4, R5, R4, c[0x0][0x160] ;  /* 0x0000580005047625 */ /* 0x000fca00078e0204 */
[----:B--2---:R-:W-:Y:S01]  /*0140*/  STG.E [R4.64], R3 ;  /* 0x0000000304007986 */ /* 0x004fe2000c101904 */
[----:B------:R-:W-:Y:S05]  /*0150*/  EXIT ;  /* 0x000000000000794d */ /* 0x000fea0003800000 */
.L_x_6:
        /* <DEDUP_REMOVED lines=10> */
.L_x_16:


//--------------------- .text._ZN17fastertransformer22rowMajorToCOL32_kernelEP5char4PKS0_ii --------------------------
	.section	.text._ZN17fastertransformer22rowMajorToCOL32_kernelEP5char4PKS0_ii,"ax",@progbits
	.sectioninfo	@"SHI_REGISTERS=8"
	.align	128
        .global         _ZN17fastertransformer22rowMajorToCOL32_kernelEP5char4PKS0_ii
        .type           _ZN17fastertransformer22rowMajorToCOL32_kernelEP5char4PKS0_ii,@function
        .size           _ZN17fastertransformer22rowMajorToCOL32_kernelEP5char4PKS0_ii,(.L_x_17 - _ZN17fastertransformer22rowMajorToCOL32_kernelEP5char4PKS0_ii)
        .other          _ZN17fastertransformer22rowMajorToCOL32_kernelEP5char4PKS0_ii,@"STO_CUDA_ENTRY STV_DEFAULT"
_ZN17fastertransformer22rowMajorToCOL32_kernelEP5char4PKS0_ii:
.text._ZN17fastertransformer22rowMajorToCOL32_kernelEP5char4PKS0_ii:
[----:B------:R-:W-:Y:S02]  /*0000*/  IMAD.MOV.U32 R1, RZ, RZ, c[0x0][0x28] ;  /* 0x00000a00ff017624 */ /* 0x000fe400078e00ff */
[----:B------:R-:W0:Y:S04]  /*0010*/  S2R R0, SR_CTAID.X ;  /* 0x0000000000007919 */ /* 0x000e280000002500 */
[----:B------:R-:W0:Y:S04]  /*0020*/  S2R R3, SR_TID.X ;  /* 0x0000000000037919 */ /* 0x000e280000002100 */
[----:B------:R-:W1:Y:S04]  /*0030*/  S2R R5, SR_CTAID.Y ;  /* 0x0000000000057919 */ /* 0x000e680000002600 */
[----:B------:R-:W1:Y:S01]  /*0040*/  S2R R2, SR_TID.Y ;  /* 0x0000000000027919 */ /* 0x000e620000002200 */
[----:B0-----:R-:W-:-:S05]  /*0050*/  IMAD R0, R0, c[0x0][0x0], R3 ;  /* 0x0000000000007a24 */ /* 0x001fca00078e0203 */
[----:B------:R-:W-:Y:S01]  /*0060*/  SHF.L.U32 R0, R0, 0x2, RZ ;  /* 0x0000000200007819 */ /* 0x000fe200000006ff */
[----:B-1----:R-:W-:-:S03]  /*0070*/  IMAD R5, R5, c[0x0][0x4], R2 ;  /* 0x0000010005057a24 */ /* 0x002fc600078e0202 */
[----:B------:R-:W-:-:S04]  /*0080*/  ISETP.GE.AND P0, PT, R0, c[0x0][0x174], PT ;  /* 0x00005d0000007a0c */ /* 0x000fc80003f06270 */
[----:B------:R-:W-:-:S13]  /*0090*/  ISETP.GE.OR P0, PT, R5, c[0x0][0x170], P0 ;  /* 0x00005c0005007a0c */ /* 0x000fda0000706670 */
[----:B------:R-:W-:Y:S05]  /*00a0*/  @P0 EXIT ;  /* 0x000000000000094d */ /* 0x000fea0003800000 */
[----:B------:R-:W-:Y:S01]  /*00b0*/  IMAD R2, R5, c[0x0][0x174], R0 ;  /* 0x00005d0005027a24 */ /* 0x000fe200078e0200 */
[----:B------:R-:W-:Y:S01]  /*00c0*/  ULDC.64 UR4, c[0x0][0x118] ;  /* 0x0000460000047ab9 */ /* 0x000fe20000000a00 */
[----:B------:R-:W-:-:S03]  /*00d0*/  IMAD.MOV.U32 R3, RZ, RZ, 0x4 ;  /* 0x00000004ff037424 */ /* 0x000fc600078e00ff */
[----:B------:R-:W-:-:S05]  /*00e0*/  SHF.R.S32.HI R2, RZ, 0x2, R2 ;  /* 0x00000002ff027819 */ /* 0x000fca0000011402 */
[----:B------:R-:W-:-:S06]  /*00f0*/  IMAD.WIDE R2, R2, R3, c[0x0][0x168] ;  /* 0x00005a0002027625 */ /* 0x000fcc00078e0203 */
[----:B------:R-:W2:Y:S01]  /*0100*/  LDG.E.CONSTANT R3, [R2.64] ;  /* 0x0000000402037981 */ /* 0x000ea2000c1e9900 */
[C---:B------:R-:W-:Y:S02]  /*0110*/  LOP3.LUT R4, R0.reuse, 0x1c, RZ, 0xc0, !PT ;  /* 0x0000001c00047812 */ /* 0x040fe400078ec0ff */
[----:B------:R-:W-:Y:S02]  /*0120*/  LOP3.LUT R0, R0, 0xffffffe0, RZ, 0xc0, !PT ;  /* 0xffffffe000007812 */ /* 0x000fe400078ec0ff */
[----:B------:R-:W-:-:S05]  /*0130*/  LEA R5, R5, R4, 0x5 ;  /* 0x0000000405057211 */ /* 0x000fca00078e28ff */
[----:B------:R-:W-:-:S05]  /*0140*/  IMAD R5, R0, c[0x0][0x170], R5 ;  /* 0x00005c0000057a24 */ /* 0x000fca00078e0205 */
[----:B------:R-:W-:-:S05]  /*0150*/  IADD3 R4, P0, R5, c[0x0][0x160], RZ ;  /* 0x0000580005047a10 */ /* 0x000fca0007f1e0ff */
[----:B------:R-:W-:-:S05]  /*0160*/  IMAD.X R5, RZ, RZ, c[0x0][0x164], P0 ;  /* 0x00005900ff057624 */ /* 0x000fca00000e06ff */
[----:B--2---:R-:W-:Y:S01]  /*0170*/  STG.E [R4.64], R3 ;  /* 0x0000000304007986 */ /* 0x004fe2000c101904 */
[----:B------:R-:W-:Y:S05]  /*0180*/  EXIT ;  /* 0x000000000000794d */ /* 0x000fea0003800000 */
.L_x_7:
        /* <DEDUP_REMOVED lines=15> */
.L_x_17:


//--------------------- .text._ZN17fastertransformer38transposeMatrix_colMajorToCOL32_kernelI7__half2EEvPT_PKS2_ii --------------------------
	.section	.text._ZN17fastertransformer38transposeMatrix_colMajorToCOL32_kernelI7__half2EEvPT_PKS2_ii,"ax",@progbits
	.sectioninfo	@"SHI_REGISTERS=10"
	.align	128
        .global         _ZN17fastertransformer38transposeMatrix_colMajorToCOL32_kernelI7__half2EEvPT_PKS2_ii
        .type           _ZN17fastertransformer38transposeMatrix_colMajorToCOL32_kernelI7__half2EEvPT_PKS2_ii,@function
        .size           _ZN17fastertransformer38transposeMatrix_colMajorToCOL32_kernelI7__half2EEvPT_PKS2_ii,(.L_x_18 - _ZN17fastertransformer38transposeMatrix_colMajorToCOL32_kernelI7__half2EEvPT_PKS2_ii)
        .other          _ZN17fastertransformer38transposeMatrix_colMajorToCOL32_kernelI7__half2EEvPT_PKS2_ii,@"STO_CUDA_ENTRY STV_DEFAULT"
_ZN17fastertransformer38transposeMatrix_colMajorToCOL32_kernelI7__half2EEvPT_PKS2_ii:
.text._ZN17fastertransformer38transposeMatrix_colMajorToCOL32_kernelI7__half2EEvPT_PKS2_ii:
        /* <DEDUP_REMOVED lines=11> */
[----:B------:R-:W-:Y:S01]  /*00b0*/  IMAD R2, R5, c[0x0][0x170], R0 ;  /* 0x00005c0005027a24 */ /* 0x000fe200078e0200 */
[----:B------:R-:W-:Y:S01]  /*00c0*/  HFMA2.MMA R7, -RZ, RZ, 0, 2.384185791015625e-07 ;  /* 0x00000004ff077435 */ /* 0x000fe200000001ff */
[----:B------:R-:W-:-:S03]  /*00d0*/  ULDC.64 UR4, c[0x0][0x118] ;  /* 0x0000460000047ab9 */ /* 0x000fc60000000a00 */
[----:B------:R-:W-:-:S06]  /*00e0*/  SHF.R.S32.HI R2, RZ, 0x1, R2 ;  /* 0x00000001ff027819 */ /* 0x000fcc0000011402 */
[----:B------:R-:W-:-:S06]  /*00f0*/  IMAD.WIDE R2, R2, R7, c[0x0][0x168] ;  /* 0x00005a0002027625 */ /* 0x000fcc00078e0207 */
[----:B------:R-:W2:Y:S01]  /*0100*/  LDG.E.CONSTANT R3, [R2.64] ;  /* 0x0000000402037981 */ /* 0x000ea2000c1e9900 */
[C---:B------:R-:W-:Y:S02]  /*0110*/  LOP3.LUT R4, R0.reuse, 0x1e, RZ, 0xc0, !PT ;  /* 0x0000001e00047812 */ /* 0x040fe400078ec0ff */
[----:B------:R-:W-:Y:S02]  /*0120*/  LOP3.LUT R0, R0, 0xffffffe0, RZ, 0xc0, !PT ;  /* 0xffffffe000007812 */ /* 0x000fe400078ec0ff */
[----:B------:R-:W-:-:S05]  /*0130*/  LEA R5, R5, R4, 0x5 ;  /* 0x0000000405057211 */ /* 0x000fca00078e28ff */
[----:B------:R-:W-:-:S05]  /*0140*/  IMAD R0, R0, c[0x0][0x174], R5 ;  /* 0x00005d0000007a24 */ /* 0x000fca00078e0205 */
[----:B------:R-:W-:-:S05]  /*0150*/  SHF.R.U32.HI R0, RZ, 0x1, R0 ;  /* 0x00000001ff007819 */ /* 0x000fca0000011600 */
[----:B------:R-:W-:-:S05]  /*0160*/  IMAD.WIDE.U32 R4, R0, R7, c[0x0][0x160] ;  /* 0x0000580000047625 */ /* 0x000fca00078e0007 */
[----:B--2---:R-:W-:Y:S01]  /*0170*/  STG.E [R4.64], R3 ;  /* 0x0000000304007986 */ /* 0x004fe2000c101904 */
[----:B------:R-:W-:Y:S05]  /*0180*/  EXIT ;  /* 0x000000000000794d */ /* 0x000fea0003800000 */
.L_x_8:
        /* <DEDUP_REMOVED lines=15> */
.L_x_18:


//--------------------- .text._ZN17fastertransformer38transposeMatrix_COL32ToColMajor_kernelI7__half2EEvPT_PKS2_ii --------------------------
	.section	.text._ZN17fastertransformer38transposeMatrix_COL32ToColMajor_kernelI7__half2EEvPT_PKS2_ii,"ax",@progbits
	.sectioninfo	@"SHI_REGISTERS=10"
	.align	128
        .global         _ZN17fastertransformer38transposeMatrix_COL32ToColMajor_kernelI7__half2EEvPT_PKS2_ii
        .type           _ZN17fastertransformer38transposeMatrix_COL32ToColMajor_kernelI7__half2EEvPT_PKS2_ii,@function
        .size           _ZN17fastertransformer38transposeMatrix_COL32ToColMajor_kernelI7__half2EEvPT_PKS2_ii,(.L_x_19 - _ZN17fastertransformer38transposeMatrix_COL32ToColMajor_kernelI7__half2EEvPT_PKS2_ii)
        .other          _ZN17fastertransformer38transposeMatrix_COL32ToColMajor_kernelI7__half2EEvPT_PKS2_ii,@"STO_CUDA_ENTRY STV_DEFAULT"
_ZN17fastertransformer38transposeMatrix_COL32ToColMajor_kernelI7__half2EEvPT_PKS2_ii:
.text._ZN17fastertransformer38transposeMatrix_COL32ToColMajor_kernelI7__half2EEvPT_PKS2_ii:
[----:B------:R-:W-:Y:S02]  /*0000*/  IMAD.MOV.U32 R1, RZ, RZ, c[0x0][0x28] ;  /* 0x00000a00ff017624 */ /* 0x000fe400078e00ff */
[----:B------:R-:W0:Y:S04]  /*0010*/  S2R R0, SR_CTAID.X ;  /* 0x0000000000007919 */ /* 0x000e280000002500 */
[----:B------:R-:W0:Y:S04]  /*0020*/  S2R R3, SR_TID.X ;  /* 0x0000000000037919 */ /* 0x000e280000002100 */
[----:B------:R-:W1:Y:S04]  /*0030*/  S2R R5, SR_CTAID.Y ;  /* 0x0000000000057919 */ /* 0x000e680000002600 */
[----:B------:R-:W1:Y:S01]  /*0040*/  S2R R2, SR_TID.Y ;  /* 0x0000000000027919 */ /* 0x000e620000002200 */
[----:B0-----:R-:W-:-:S04]  /*0050*/  IMAD R0, R0, c[0x0][0x0], R3 ;  /* 0x0000000000007a24 */ /* 0x001fc800078e0203 */
[----:B------:R-:W-:Y:S02]  /*0060*/  IMAD.SHL.U32 R0, R0, 0x2, RZ ;  /* 0x0000000200007824 */ /* 0x000fe400078e00ff */
[----:B-1----:R-:W-:-:S03]  /*0070*/  IMAD R5, R5, c[0x0][0x4], R2 ;  /* 0x0000010005057a24 */ /* 0x002fc600078e0202 */
[----:B------:R-:W-:-:S04]  /*0080*/  ISETP.GE.AND P0, PT, R0, c[0x0][0x174], PT ;  /* 0x00005d0000007a0c */ /* 0x000fc80003f06270 */
[----:B------:R-:W-:-:S13]  /*0090*/  ISETP.GE.OR P0, PT, R5, c[0x0][0x170], P0 ;  /* 0x00005c0005007a0c */ /* 0x000fda0000706670 */
[----:B------:R-:W-:Y:S05]  /*00a0*/  @P0 EXIT ;  /* 0x000000000000094d */ /* 0x000fea0003800000 */
[C---:B------:R-:W-:Y:S01]  /*00b0*/  LOP3.LUT R4, R0.reuse, 0x1e, RZ, 0xc0, !PT ;  /* 0x0000001e00047812 */ /* 0x040fe200078ec0ff */
[----:B------:R-:W-:Y:S01]  /*00c0*/  HFMA2.MMA R7, -RZ, RZ, 0, 2.384185791015625e-07 ;  /* 0x00000004ff077435 */ /* 0x000fe200000001ff */
[----:B------:R-:W-:Y:S01]  /*00d0*/  LOP3.LUT R2, R0, 0xffffffe0, RZ, 0xc0, !PT ;  /* 0xffffffe000027812 */ /* 0x000fe200078ec0ff */
[----:B------:R-:W-:Y:S01]  /*00e0*/  ULDC.64 UR4, c[0x0][0x118] ;  /* 0x0000460000047ab9 */ /* 0x000fe20000000a00 */
[----:B------:R-:W-:-:S05]  /*00f0*/  LEA R3, R5, R4, 0x5 ;  /* 0x0000000405037211 */ /* 0x000fca00078e28ff */
[----:B------:R-:W-:-:S05]  /*0100*/  IMAD R2, R2, c[0x0][0x170], R3 ;  /* 0x00005c0002027a24 */ /* 0x000fca00078e0203 */
[----:B------:R-:W-:-:S05]  /*0110*/  SHF.R.U32.HI R2, RZ, 0x1, R2 ;  /* 0x00000001ff027819 */ /* 0x000fca0000011602 */
[----:B------:R-:W-:-:S06]  /*0120*/  IMAD.WIDE.U32 R2, R2, R7, c[0x0][0x168] ;  /* 0x00005a0002027625 */ /* 0x000fcc00078e0007 */
[----:B------:R-:W2:Y:S01]  /*0130*/  LDG.E.CONSTANT R3, [R2.64] ;  /* 0x0000000402037981 */ /* 0x000ea2000c1e9900 */
[----:B------:R-:W-:-:S05]  /*0140*/  IMAD R0, R5, c[0x0][0x174], R0 ;  /* 0x00005d0005007a24 */ /* 0x000fca00078e0200 */
[----:B------:R-:W-:-:S05]  /*0150*/  SHF.R.S32.HI R0, RZ, 0x1, R0 ;  /* 0x00000001ff007819 */ /* 0x000fca0000011400 */
[----:B------:R-:W-:-:S05]  /*0160*/  IMAD.WIDE R4, R0, R7, c[0x0][0x160] ;  /* 0x0000580000047625 */ /* 0x000fca00078e0207 */
[----:B--2---:R-:W-:Y:S01]  /*0170*/  STG.E [R4.64], R3 ;  /* 0x0000000304007986 */ /* 0x004fe2000c101904 */
[----:B------:R-:W-:Y:S05]  /*0180*/  EXIT ;  /* 0x000000000000794d */ /* 0x000fea0003800000 */
.L_x_9:
        /* <DEDUP_REMOVED lines=15> */
.L_x_19:
